//
// Generated by NVIDIA NVVM Compiler
//
// Compiler Build ID: CL-36424714
// Cuda compilation tools, release 13.0, V13.0.88
// Based on NVVM 20.0.0
//

.version 9.0
.target sm_100
.address_size 64

	// .globl	_Z16grayscale_kernelPhS_jj
// _ZZ19sobel_kernel_sharedPhS_jjE6pixels has been demoted

.visible .entry _Z16grayscale_kernelPhS_jj(
	.param .u64 .ptr .align 1 _Z16grayscale_kernelPhS_jj_param_0,
	.param .u64 .ptr .align 1 _Z16grayscale_kernelPhS_jj_param_1,
	.param .u32 _Z16grayscale_kernelPhS_jj_param_2,
	.param .u32 _Z16grayscale_kernelPhS_jj_param_3
)
{
	.reg .pred 	%p<5>;
	.reg .b16 	%rs<5>;
	.reg .b32 	%r<24>;
	.reg .b32 	%f<7>;
	.reg .b64 	%rd<17>;

	ld.param.u64 	%rd1, [_Z16grayscale_kernelPhS_jj_param_0];
	ld.param.u64 	%rd2, [_Z16grayscale_kernelPhS_jj_param_1];
	ld.param.u32 	%r3, [_Z16grayscale_kernelPhS_jj_param_2];
	ld.param.u32 	%r4, [_Z16grayscale_kernelPhS_jj_param_3];
	mov.u32 	%r5, %ctaid.x;
	mov.u32 	%r6, %ntid.x;
	mov.u32 	%r7, %tid.x;
	mad.lo.s32 	%r1, %r5, %r6, %r7;
	mov.u32 	%r8, %ctaid.y;
	mov.u32 	%r9, %ntid.y;
	mov.u32 	%r10, %tid.y;
	mad.lo.s32 	%r2, %r8, %r9, %r10;
	setp.ge.u32 	%p1, %r2, %r4;
	setp.ge.u32 	%p2, %r1, %r3;
	or.pred  	%p3, %p2, %p1;
	@%p3 bra 	$L__BB0_2;
	cvta.to.global.u64 	%rd3, %rd1;
	cvta.to.global.u64 	%rd4, %rd2;
	max.s32 	%r11, %r1, 0;
	setp.lt.u32 	%p4, %r11, %r3;
	add.s32 	%r12, %r3, -1;
	selp.b32 	%r13, %r11, %r12, %p4;
	mul.lo.s32 	%r14, %r3, %r2;
	add.s32 	%r15, %r13, %r14;
	mul.lo.s32 	%r16, %r15, 3;
	cvt.u64.u32 	%rd5, %r16;
	add.s64 	%rd6, %rd3, %rd5;
	ld.global.u8 	%rs1, [%rd6];
	cvt.rn.f32.u16 	%f1, %rs1;
	fma.rn.f32 	%f2, %f1, 0f3E59B3D0, 0f00000000;
	add.s32 	%r17, %r16, 1;
	cvt.u64.u32 	%rd7, %r17;
	add.s64 	%rd8, %rd3, %rd7;
	ld.global.u8 	%rs2, [%rd8];
	cvt.rn.f32.u16 	%f3, %rs2;
	fma.rn.f32 	%f4, %f3, 0f3F371759, %f2;
	add.s32 	%r18, %r16, 2;
	cvt.u64.u32 	%rd9, %r18;
	add.s64 	%rd10, %rd3, %rd9;
	ld.global.u8 	%rs3, [%rd10];
	cvt.rn.f32.u16 	%f5, %rs3;
	fma.rn.f32 	%f6, %f5, 0f3D93DD98, %f4;
	cvt.rzi.u32.f32 	%r19, %f6;
	cvt.u16.u32 	%rs4, %r19;
	add.s32 	%r20, %r14, %r1;
	mul.lo.s32 	%r21, %r20, 3;
	cvt.u64.u32 	%rd11, %r21;
	add.s64 	%rd12, %rd4, %rd11;
	st.global.u8 	[%rd12], %rs4;
	add.s32 	%r22, %r21, 1;
	cvt.u64.u32 	%rd13, %r22;
	add.s64 	%rd14, %rd4, %rd13;
	st.global.u8 	[%rd14], %rs4;
	add.s32 	%r23, %r21, 2;
	cvt.u64.u32 	%rd15, %r23;
	add.s64 	%rd16, %rd4, %rd15;
	st.global.u8 	[%rd16], %rs4;
$L__BB0_2:
	ret;

}
	// .globl	_Z12sobel_kernelPhS_jj
.visible .entry _Z12sobel_kernelPhS_jj(
	.param .u64 .ptr .align 1 _Z12sobel_kernelPhS_jj_param_0,
	.param .u64 .ptr .align 1 _Z12sobel_kernelPhS_jj_param_1,
	.param .u32 _Z12sobel_kernelPhS_jj_param_2,
	.param .u32 _Z12sobel_kernelPhS_jj_param_3
)
{
	.reg .pred 	%p<10>;
	.reg .b16 	%rs<10>;
	.reg .b32 	%r<50>;
	.reg .b32 	%f<6>;
	.reg .b64 	%rd<23>;
	.reg .b64 	%fd<23>;

	ld.param.u64 	%rd1, [_Z12sobel_kernelPhS_jj_param_0];
	ld.param.u64 	%rd2, [_Z12sobel_kernelPhS_jj_param_1];
	ld.param.u32 	%r3, [_Z12sobel_kernelPhS_jj_param_2];
	ld.param.u32 	%r5, [_Z12sobel_kernelPhS_jj_param_3];
	mov.u32 	%r6, %ctaid.x;
	mov.u32 	%r7, %ntid.x;
	mov.u32 	%r8, %tid.x;
	mad.lo.s32 	%r1, %r6, %r7, %r8;
	mov.u32 	%r9, %ctaid.y;
	mov.u32 	%r10, %ntid.y;
	mov.u32 	%r11, %tid.y;
	mad.lo.s32 	%r12, %r9, %r10, %r11;
	setp.ge.u32 	%p1, %r1, %r3;
	setp.ge.u32 	%p2, %r12, %r5;
	or.pred  	%p3, %p1, %p2;
	@%p3 bra 	$L__BB1_2;
	cvta.to.global.u64 	%rd3, %rd1;
	cvta.to.global.u64 	%rd4, %rd2;
	mov.u32 	%r13, %ctaid.z;
	max.s32 	%r14, %r1, 1;
	add.s32 	%r15, %r14, -1;
	setp.lt.u32 	%p4, %r15, %r3;
	add.s32 	%r16, %r3, -1;
	selp.b32 	%r17, %r15, %r16, %p4;
	max.u32 	%r18, %r12, 1;
	add.s32 	%r19, %r18, -1;
	setp.lt.u32 	%p5, %r19, %r5;
	add.s32 	%r20, %r5, -1;
	selp.b32 	%r21, %r19, %r20, %p5;
	mul.lo.s32 	%r22, %r21, %r3;
	add.s32 	%r23, %r22, %r17;
	mad.lo.s32 	%r24, %r23, 3, %r13;
	cvt.u64.u32 	%rd5, %r24;
	add.s64 	%rd6, %rd3, %rd5;
	ld.global.u8 	%rs1, [%rd6];
	cvt.rn.f64.u16 	%fd1, %rs1;
	mov.f64 	%fd2, 0d0000000000000000;
	sub.f64 	%fd3, %fd2, %fd1;
	mul.lo.s32 	%r25, %r3, %r12;
	add.s32 	%r26, %r17, %r25;
	mad.lo.s32 	%r27, %r26, 3, %r13;
	cvt.u64.u32 	%rd7, %r27;
	add.s64 	%rd8, %rd3, %rd7;
	ld.global.u8 	%rs2, [%rd8];
	cvt.rn.f64.u16 	%fd4, %rs2;
	add.f64 	%fd5, %fd4, %fd4;
	sub.f64 	%fd6, %fd3, %fd5;
	add.s32 	%r28, %r12, 1;
	setp.lt.u32 	%p6, %r28, %r5;
	selp.b32 	%r29, %r28, %r20, %p6;
	mul.lo.s32 	%r30, %r29, %r3;
	add.s32 	%r31, %r30, %r17;
	mad.lo.s32 	%r32, %r31, 3, %r13;
	cvt.u64.u32 	%rd9, %r32;
	add.s64 	%rd10, %rd3, %rd9;
	ld.global.u8 	%rs3, [%rd10];
	cvt.rn.f64.u16 	%fd7, %rs3;
	sub.f64 	%fd8, %fd6, %fd7;
	max.s32 	%r33, %r1, -1;
	add.s32 	%r34, %r33, 1;
	setp.lt.u32 	%p7, %r34, %r3;
	selp.b32 	%r35, %r34, %r16, %p7;
	add.s32 	%r36, %r22, %r35;
	mad.lo.s32 	%r37, %r36, 3, %r13;
	cvt.u64.u32 	%rd11, %r37;
	add.s64 	%rd12, %rd3, %rd11;
	ld.global.u8 	%rs4, [%rd12];
	cvt.rn.f64.u16 	%fd9, %rs4;
	add.f64 	%fd10, %fd8, %fd9;
	add.s32 	%r38, %r35, %r25;
	mad.lo.s32 	%r39, %r38, 3, %r13;
	cvt.u64.u32 	%rd13, %r39;
	add.s64 	%rd14, %rd3, %rd13;
	ld.global.u8 	%rs5, [%rd14];
	cvt.rn.f64.u16 	%fd11, %rs5;
	fma.rn.f64 	%fd12, %fd11, 0d4000000000000000, %fd10;
	add.s32 	%r40, %r30, %r35;
	mad.lo.s32 	%r41, %r40, 3, %r13;
	cvt.u64.u32 	%rd15, %r41;
	add.s64 	%rd16, %rd3, %rd15;
	ld.global.u8 	%rs6, [%rd16];
	cvt.rn.f64.u16 	%fd13, %rs6;
	add.f64 	%fd14, %fd12, %fd13;
	cvt.rn.f32.f64 	%f1, %fd14;
	max.s32 	%r42, %r1, 0;
	setp.lt.u32 	%p8, %r42, %r3;
	selp.b32 	%r43, %r42, %r16, %p8;
	add.s32 	%r44, %r22, %r43;
	mad.lo.s32 	%r45, %r44, 3, %r13;
	cvt.u64.u32 	%rd17, %r45;
	add.s64 	%rd18, %rd3, %rd17;
	ld.global.u8 	%rs7, [%rd18];
	cvt.rn.f64.u16 	%fd15, %rs7;
	add.f64 	%fd16, %fd15, %fd15;
	sub.f64 	%fd17, %fd3, %fd16;
	sub.f64 	%fd18, %fd17, %fd9;
	add.f64 	%fd19, %fd18, %fd7;
	add.s32 	%r46, %r30, %r43;
	mad.lo.s32 	%r47, %r46, 3, %r13;
	cvt.u64.u32 	%rd19, %r47;
	add.s64 	%rd20, %rd3, %rd19;
	ld.global.u8 	%rs8, [%rd20];
	cvt.rn.f64.u16 	%fd20, %rs8;
	fma.rn.f64 	%fd21, %fd20, 0d4000000000000000, %fd19;
	add.f64 	%fd22, %fd21, %fd13;
	cvt.rn.f32.f64 	%f2, %fd22;
	mul.f32 	%f3, %f2, %f2;
	fma.rn.f32 	%f4, %f1, %f1, %f3;
	sqrt.rn.f32 	%f5, %f4;
	setp.gt.f32 	%p9, %f5, 0f42000000;
	selp.s16 	%rs9, -1, 0, %p9;
	add.s32 	%r48, %r25, %r1;
	mad.lo.s32 	%r49, %r48, 3, %r13;
	cvt.u64.u32 	%rd21, %r49;
	add.s64 	%rd22, %rd4, %rd21;
	st.global.u8 	[%rd22], %rs9;
$L__BB1_2:
	ret;

}
	// .globl	_Z19sobel_kernel_sharedPhS_jj
.visible .entry _Z19sobel_kernel_sharedPhS_jj(
	.param .u64 .ptr .align 1 _Z19sobel_kernel_sharedPhS_jj_param_0,
	.param .u64 .ptr .align 1 _Z19sobel_kernel_sharedPhS_jj_param_1,
	.param .u32 _Z19sobel_kernel_sharedPhS_jj_param_2,
	.param .u32 _Z19sobel_kernel_sharedPhS_jj_param_3
)
{
	.reg .pred 	%p<21>;
	.reg .b16 	%rs<15>;
	.reg .b32 	%r<153>;
	.reg .b32 	%f<6>;
	.reg .b64 	%rd<17>;
	.reg .b64 	%fd<23>;
	// demoted variable
	.shared .align 1 .b8 _ZZ19sobel_kernel_sharedPhS_jjE6pixels[324];
	ld.param.u64 	%rd3, [_Z19sobel_kernel_sharedPhS_jj_param_0];
	ld.param.u64 	%rd2, [_Z19sobel_kernel_sharedPhS_jj_param_1];
	ld.param.u32 	%r35, [_Z19sobel_kernel_sharedPhS_jj_param_2];
	ld.param.u32 	%r36, [_Z19sobel_kernel_sharedPhS_jj_param_3];
	cvta.to.global.u64 	%rd1, %rd3;
	mov.u32 	%r37, %ctaid.x;
	mov.u32 	%r1, %ntid.x;
	mul.lo.s32 	%r2, %r37, %r1;
	mov.u32 	%r38, %ctaid.y;
	mov.u32 	%r3, %ntid.y;
	mul.lo.s32 	%r4, %r38, %r3;
	mov.u32 	%r5, %tid.x;
	mov.u32 	%r6, %tid.y;
	mov.u32 	%r7, %ctaid.z;
	mad.lo.s32 	%r148, %r1, %r6, %r5;
	add.s32 	%r9, %r1, 2;
	add.s32 	%r39, %r3, 2;
	mul.lo.s32 	%r10, %r9, %r39;
	setp.ge.u32 	%p1, %r148, %r10;
	@%p1 bra 	$L__BB2_7;
	add.s32 	%r11, %r35, -1;
	add.s32 	%r12, %r36, -1;
	mul.lo.s32 	%r13, %r1, %r3;
	add.s32 	%r40, %r148, %r13;
	max.u32 	%r41, %r10, %r40;
	setp.lt.u32 	%p2, %r40, %r10;
	selp.u32 	%r42, 1, 0, %p2;
	add.s32 	%r43, %r40, %r42;
	sub.s32 	%r44, %r41, %r43;
	div.u32 	%r45, %r44, %r13;
	add.s32 	%r14, %r45, %r42;
	and.b32  	%r46, %r14, 3;
	setp.eq.s32 	%p3, %r46, 3;
	@%p3 bra 	$L__BB2_4;
	add.s32 	%r47, %r14, 1;
	and.b32  	%r48, %r47, 3;
	neg.s32 	%r146, %r48;
$L__BB2_3:
	.pragma "nounroll";
	div.u32 	%r49, %r148, %r9;
	mul.lo.s32 	%r50, %r49, %r9;
	sub.s32 	%r51, %r148, %r50;
	cvt.s32.s8 	%r52, %r51;
	add.s32 	%r53, %r52, %r2;
	cvt.s32.s8 	%r54, %r49;
	add.s32 	%r55, %r54, %r4;
	max.s32 	%r56, %r53, 1;
	add.s32 	%r57, %r56, -1;
	setp.lt.u32 	%p4, %r57, %r35;
	selp.b32 	%r58, %r57, %r11, %p4;
	max.s32 	%r59, %r55, 1;
	add.s32 	%r60, %r59, -1;
	setp.lt.u32 	%p5, %r60, %r36;
	selp.b32 	%r61, %r60, %r12, %p5;
	mad.lo.s32 	%r62, %r61, %r35, %r58;
	mad.lo.s32 	%r63, %r62, 3, %r7;
	cvt.u64.u32 	%rd4, %r63;
	add.s64 	%rd5, %rd1, %rd4;
	ld.global.u8 	%rs1, [%rd5];
	mov.u32 	%r64, _ZZ19sobel_kernel_sharedPhS_jjE6pixels;
	mad.lo.s32 	%r65, %r54, 18, %r64;
	add.s32 	%r66, %r65, %r52;
	st.shared.u8 	[%r66], %rs1;
	add.s32 	%r148, %r148, %r13;
	add.s32 	%r146, %r146, 1;
	setp.ne.s32 	%p6, %r146, 0;
	@%p6 bra 	$L__BB2_3;
$L__BB2_4:
	setp.lt.u32 	%p7, %r14, 3;
	@%p7 bra 	$L__BB2_7;
	shl.b32 	%r67, %r13, 1;
	add.s32 	%r151, %r148, %r67;
	shl.b32 	%r22, %r13, 2;
	mad.lo.s32 	%r150, %r13, 3, %r148;
	add.s32 	%r149, %r148, %r13;
$L__BB2_6:
	div.u32 	%r68, %r148, %r9;
	mul.lo.s32 	%r69, %r68, %r9;
	sub.s32 	%r70, %r148, %r69;
	cvt.s32.s8 	%r71, %r70;
	add.s32 	%r72, %r71, %r2;
	cvt.s32.s8 	%r73, %r68;
	add.s32 	%r74, %r73, %r4;
	max.s32 	%r75, %r72, 1;
	add.s32 	%r76, %r75, -1;
	setp.lt.u32 	%p8, %r76, %r35;
	selp.b32 	%r77, %r76, %r11, %p8;
	max.s32 	%r78, %r74, 1;
	add.s32 	%r79, %r78, -1;
	setp.lt.u32 	%p9, %r79, %r36;
	selp.b32 	%r80, %r79, %r12, %p9;
	mad.lo.s32 	%r81, %r80, %r35, %r77;
	mad.lo.s32 	%r82, %r81, 3, %r7;
	cvt.u64.u32 	%rd6, %r82;
	add.s64 	%rd7, %rd1, %rd6;
	ld.global.u8 	%rs2, [%rd7];
	mov.u32 	%r83, _ZZ19sobel_kernel_sharedPhS_jjE6pixels;
	mad.lo.s32 	%r84, %r73, 18, %r83;
	add.s32 	%r85, %r84, %r71;
	st.shared.u8 	[%r85], %rs2;
	add.s32 	%r86, %r148, %r13;
	div.u32 	%r87, %r149, %r9;
	mul.lo.s32 	%r88, %r87, %r9;
	sub.s32 	%r89, %r149, %r88;
	cvt.s32.s8 	%r90, %r89;
	add.s32 	%r91, %r90, %r2;
	cvt.s32.s8 	%r92, %r87;
	add.s32 	%r93, %r92, %r4;
	max.s32 	%r94, %r91, 1;
	add.s32 	%r95, %r94, -1;
	setp.lt.u32 	%p10, %r95, %r35;
	selp.b32 	%r96, %r95, %r11, %p10;
	max.s32 	%r97, %r93, 1;
	add.s32 	%r98, %r97, -1;
	setp.lt.u32 	%p11, %r98, %r36;
	selp.b32 	%r99, %r98, %r12, %p11;
	mad.lo.s32 	%r100, %r99, %r35, %r96;
	mad.lo.s32 	%r101, %r100, 3, %r7;
	cvt.u64.u32 	%rd8, %r101;
	add.s64 	%rd9, %rd1, %rd8;
	ld.global.u8 	%rs3, [%rd9];
	mad.lo.s32 	%r102, %r92, 18, %r83;
	add.s32 	%r103, %r102, %r90;
	st.shared.u8 	[%r103], %rs3;
	add.s32 	%r104, %r86, %r13;
	div.u32 	%r105, %r151, %r9;
	mul.lo.s32 	%r106, %r105, %r9;
	sub.s32 	%r107, %r151, %r106;
	cvt.s32.s8 	%r108, %r107;
	add.s32 	%r109, %r108, %r2;
	cvt.s32.s8 	%r110, %r105;
	add.s32 	%r111, %r110, %r4;
	max.s32 	%r112, %r109, 1;
	add.s32 	%r113, %r112, -1;
	setp.lt.u32 	%p12, %r113, %r35;
	selp.b32 	%r114, %r113, %r11, %p12;
	max.s32 	%r115, %r111, 1;
	add.s32 	%r116, %r115, -1;
	setp.lt.u32 	%p13, %r116, %r36;
	selp.b32 	%r117, %r116, %r12, %p13;
	mad.lo.s32 	%r118, %r117, %r35, %r114;
	mad.lo.s32 	%r119, %r118, 3, %r7;
	cvt.u64.u32 	%rd10, %r119;
	add.s64 	%rd11, %rd1, %rd10;
	ld.global.u8 	%rs4, [%rd11];
	mad.lo.s32 	%r120, %r110, 18, %r83;
	add.s32 	%r121, %r120, %r108;
	st.shared.u8 	[%r121], %rs4;
	add.s32 	%r122, %r104, %r13;
	div.u32 	%r123, %r150, %r9;
	mul.lo.s32 	%r124, %r123, %r9;
	sub.s32 	%r125, %r150, %r124;
	cvt.s32.s8 	%r126, %r125;
	add.s32 	%r127, %r126, %r2;
	cvt.s32.s8 	%r128, %r123;
	add.s32 	%r129, %r128, %r4;
	max.s32 	%r130, %r127, 1;
	add.s32 	%r131, %r130, -1;
	setp.lt.u32 	%p14, %r131, %r35;
	selp.b32 	%r132, %r131, %r11, %p14;
	max.s32 	%r133, %r129, 1;
	add.s32 	%r134, %r133, -1;
	setp.lt.u32 	%p15, %r134, %r36;
	selp.b32 	%r135, %r134, %r12, %p15;
	mad.lo.s32 	%r136, %r135, %r35, %r132;
	mad.lo.s32 	%r137, %r136, 3, %r7;
	cvt.u64.u32 	%rd12, %r137;
	add.s64 	%rd13, %rd1, %rd12;
	ld.global.u8 	%rs5, [%rd13];
	mad.lo.s32 	%r138, %r128, 18, %r83;
	add.s32 	%r139, %r138, %r126;
	st.shared.u8 	[%r139], %rs5;
	add.s32 	%r148, %r122, %r13;
	add.s32 	%r151, %r151, %r22;
	add.s32 	%r150, %r150, %r22;
	add.s32 	%r149, %r149, %r22;
	setp.lt.u32 	%p16, %r148, %r10;
	@%p16 bra 	$L__BB2_6;
$L__BB2_7:
	bar.sync 	0;
	add.s32 	%r33, %r2, %r5;
	setp.ge.u32 	%p17, %r33, %r35;
	add.s32 	%r34, %r4, %r6;
	setp.ge.u32 	%p18, %r34, %r36;
	or.pred  	%p19, %p17, %p18;
	@%p19 bra 	$L__BB2_9;
	mov.u32 	%r141, _ZZ19sobel_kernel_sharedPhS_jjE6pixels;
	mad.lo.s32 	%r142, %r6, 18, %r141;
	add.s32 	%r143, %r142, %r5;
	ld.shared.u8 	%rs6, [%r143];
	cvt.rn.f64.u16 	%fd1, %rs6;
	mov.f64 	%fd2, 0d0000000000000000;
	sub.f64 	%fd3, %fd2, %fd1;
	ld.shared.u8 	%rs7, [%r143+18];
	cvt.rn.f64.u16 	%fd4, %rs7;
	add.f64 	%fd5, %fd4, %fd4;
	sub.f64 	%fd6, %fd3, %fd5;
	ld.shared.u8 	%rs8, [%r143+36];
	cvt.rn.f64.u16 	%fd7, %rs8;
	sub.f64 	%fd8, %fd6, %fd7;
	ld.shared.u8 	%rs9, [%r143+2];
	cvt.rn.f64.u16 	%fd9, %rs9;
	add.f64 	%fd10, %fd8, %fd9;
	ld.shared.u8 	%rs10, [%r143+20];
	cvt.rn.f64.u16 	%fd11, %rs10;
	fma.rn.f64 	%fd12, %fd11, 0d4000000000000000, %fd10;
	ld.shared.u8 	%rs11, [%r143+38];
	cvt.rn.f64.u16 	%fd13, %rs11;
	add.f64 	%fd14, %fd12, %fd13;
	cvt.rn.f32.f64 	%f1, %fd14;
	ld.shared.u8 	%rs12, [%r143+1];
	cvt.rn.f64.u16 	%fd15, %rs12;
	add.f64 	%fd16, %fd15, %fd15;
	sub.f64 	%fd17, %fd3, %fd16;
	sub.f64 	%fd18, %fd17, %fd9;
	add.f64 	%fd19, %fd18, %fd7;
	ld.shared.u8 	%rs13, [%r143+37];
	cvt.rn.f64.u16 	%fd20, %rs13;
	fma.rn.f64 	%fd21, %fd20, 0d4000000000000000, %fd19;
	add.f64 	%fd22, %fd21, %fd13;
	cvt.rn.f32.f64 	%f2, %fd22;
	mul.f32 	%f3, %f2, %f2;
	fma.rn.f32 	%f4, %f1, %f1, %f3;
	sqrt.rn.f32 	%f5, %f4;
	setp.gt.f32 	%p20, %f5, 0f42000000;
	selp.s16 	%rs14, -1, 0, %p20;
	mad.lo.s32 	%r144, %r35, %r34, %r33;
	mad.lo.s32 	%r145, %r144, 3, %r7;
	cvt.u64.u32 	%rd14, %r145;
	cvta.to.global.u64 	%rd15, %rd2;
	add.s64 	%rd16, %rd15, %rd14;
	st.global.u8 	[%rd16], %rs14;
$L__BB2_9:
	ret;

}


// ===== COMPILED SASS (sm_100) =====

	.target	sm_100

	.elftype	@"ET_EXEC"


//--------------------- .note.nv.tkinfo           --------------------------
	.section	.note.nv.tkinfo,"",@"SHT_NOTE"
	.sectionflags	@"SHF_NOTE_NV_TKINFO"
	.tkinfo
        /*0018*/ 	.word	0x00000002
        /*0030*/ 	.string	""
        /*0030*/ 	.string	"ptxas"
        /*0030*/ 	.string	"Cuda compilation tools, release 13.0, V13.0.88"
        /*0030*/ 	.string	"Build cuda_13.0.r13.0/compiler.36424714_0"
        /*0030*/ 	.string	"-arch sm_100 -m 64 "



//--------------------- .note.nv.cuinfo           --------------------------
	.section	.note.nv.cuinfo,"",@"SHT_NOTE"
	.sectionflags	@"SHF_NOTE_NV_CUINFO"
        /*0018*/ 	.short	0x0002
        /*001a*/ 	.short	0x0064
        /*001c*/ 	.short	0x0082
	.zero		2


//--------------------- .nv.info                  --------------------------
	.section	.nv.info,"",@"SHT_CUDA_INFO"
	.align	4


	//----- nvinfo : EIATTR_REGCOUNT
	.align		4
        /*0000*/ 	.byte	0x04, 0x2f
        /*0002*/ 	.short	(.L_1 - .L_0)
	.align		4
.L_0:
        /*0004*/ 	.word	index@(_Z16grayscale_kernelPhS_jj)
        /*0008*/ 	.word	0x0000000e


	//----- nvinfo : EIATTR_FRAME_SIZE
	.align		4
.L_1:
        /*000c*/ 	.byte	0x04, 0x11
        /*000e*/ 	.short	(.L_3 - .L_2)
	.align		4
.L_2:
        /*0010*/ 	.word	index@(_Z16grayscale_kernelPhS_jj)
        /*0014*/ 	.word	0x00000000


	//----- nvinfo : EIATTR_REGCOUNT
	.align		4
.L_3:
        /*0018*/ 	.byte	0x04, 0x2f
        /*001a*/ 	.short	(.L_5 - .L_4)
	.align		4
.L_4:
        /*001c*/ 	.word	index@(_Z12sobel_kernelPhS_jj)
        /*0020*/ 	.word	0x0000001c


	//----- nvinfo : EIATTR_FRAME_SIZE
	.align		4
.L_5:
        /*0024*/ 	.byte	0x04, 0x11
        /*0026*/ 	.short	(.L_7 - .L_6)
	.align		4
.L_6:
        /*0028*/ 	.word	index@($__internal_1_$__cuda_sm20_sqrt_rn_f32_slowpath)
        /*002c*/ 	.word	0x00000000


	//----- nvinfo : EIATTR_FRAME_SIZE
	.align		4
.L_7:
        /*0030*/ 	.byte	0x04, 0x11
        /*0032*/ 	.short	(.L_9 - .L_8)
	.align		4
.L_8:
        /*0034*/ 	.word	index@(_Z12sobel_kernelPhS_jj)
        /*0038*/ 	.word	0x00000000


	//----- nvinfo : EIATTR_REGCOUNT
	.align		4
.L_9:
        /*003c*/ 	.byte	0x04, 0x2f
        /*003e*/ 	.short	(.L_11 - .L_10)
	.align		4
.L_10:
        /*0040*/ 	.word	index@(_Z19sobel_kernel_sharedPhS_jj)
        /*0044*/ 	.word	0x00000020


	//----- nvinfo : EIATTR_FRAME_SIZE
	.align		4
.L_11:
        /*0048*/ 	.byte	0x04, 0x11
        /*004a*/ 	.short	(.L_13 - .L_12)
	.align		4
.L_12:
        /*004c*/ 	.word	index@($__internal_0_$__cuda_sm20_sqrt_rn_f32_slowpath)
        /*0050*/ 	.word	0x00000000


	//----- nvinfo : EIATTR_FRAME_SIZE
	.align		4
.L_13:
        /*0054*/ 	.byte	0x04, 0x11
        /*0056*/ 	.short	(.L_15 - .L_14)
	.align		4
.L_14:
        /*0058*/ 	.word	index@(_Z19sobel_kernel_sharedPhS_jj)
        /*005c*/ 	.word	0x00000000


	//----- nvinfo : EIATTR_MIN_STACK_SIZE
	.align		4
.L_15:
        /*0060*/ 	.byte	0x04, 0x12
        /*0062*/ 	.short	(.L_17 - .L_16)
	.align		4
.L_16:
        /*0064*/ 	.word	index@(_Z19sobel_kernel_sharedPhS_jj)
        /*0068*/ 	.word	0x00000000


	//----- nvinfo : EIATTR_MIN_STACK_SIZE
	.align		4
.L_17:
        /*006c*/ 	.byte	0x04, 0x12
        /*006e*/ 	.short	(.L_19 - .L_18)
	.align		4
.L_18:
        /*0070*/ 	.word	index@(_Z12sobel_kernelPhS_jj)
        /*0074*/ 	.word	0x00000000


	//----- nvinfo : EIATTR_MIN_STACK_SIZE
	.align		4
.L_19:
        /*0078*/ 	.byte	0x04, 0x12
        /*007a*/ 	.short	(.L_21 - .L_20)
	.align		4
.L_20:
        /*007c*/ 	.word	index@(_Z16grayscale_kernelPhS_jj)
        /*0080*/ 	.word	0x00000000
.L_21:


//--------------------- .nv.compat                --------------------------
	.section	.nv.compat,"",@"SHT_CUDA_COMPAT_INFO"
	.align	4
        /*0000*/ 	.byte	0x02, 0x09, 0x00, 0x00, 0x02, 0x02, 0x01, 0x00, 0x02, 0x05, 0x05, 0x00, 0x03, 0x07, 0x01, 0x01
        /*0010*/ 	.byte	0x02, 0x03, 0x00, 0x00, 0x02, 0x06, 0x01, 0x00, 0x04, 0x0b, 0x08, 0x00, 0x01, 0x00, 0x00, 0x00
        /*0020*/ 	.byte	0x00, 0x00, 0x00, 0x00


//--------------------- .nv.info._Z19sobel_kernel_sharedPhS_jj --------------------------
	.section	.nv.info._Z19sobel_kernel_sharedPhS_jj,"",@"SHT_CUDA_INFO"
	.sectionflags	@""
	.align	4


	//----- nvinfo : EIATTR_CUDA_API_VERSION
	.align		4
        /*0000*/ 	.byte	0x04, 0x37
        /*0002*/ 	.short	(.L_23 - .L_22)
.L_22:
        /*0004*/ 	.word	0x00000082


	//----- nvinfo : EIATTR_KPARAM_INFO
	.align		4
.L_23:
        /*0008*/ 	.byte	0x04, 0x17
        /*000a*/ 	.short	(.L_25 - .L_24)
.L_24:
        /*000c*/ 	.word	0x00000000
        /*0010*/ 	.short	0x0003
        /*0012*/ 	.short	0x0014
        /*0014*/ 	.byte	0x00, 0xf0, 0x11, 0x00


	//----- nvinfo : EIATTR_KPARAM_INFO
	.align		4
.L_25:
        /*0018*/ 	.byte	0x04, 0x17
        /*001a*/ 	.short	(.L_27 - .L_26)
.L_26:
        /*001c*/ 	.word	0x00000000
        /*0020*/ 	.short	0x0002
        /*0022*/ 	.short	0x0010
        /*0024*/ 	.byte	0x00, 0xf0, 0x11, 0x00


	//----- nvinfo : EIATTR_KPARAM_INFO
	.align		4
.L_27:
        /*0028*/ 	.byte	0x04, 0x17
        /*002a*/ 	.short	(.L_29 - .L_28)
.L_28:
        /*002c*/ 	.word	0x00000000
        /*0030*/ 	.short	0x0001
        /*0032*/ 	.short	0x0008
        /*0034*/ 	.byte	0x00, 0xf5, 0x21, 0x00


	//----- nvinfo : EIATTR_KPARAM_INFO
	.align		4
.L_29:
        /*0038*/ 	.byte	0x04, 0x17
        /*003a*/ 	.short	(.L_31 - .L_30)
.L_30:
        /*003c*/ 	.word	0x00000000
        /*0040*/ 	.short	0x0000
        /*0042*/ 	.short	0x0000
        /*0044*/ 	.byte	0x00, 0xf5, 0x21, 0x00


	//----- nvinfo : EIATTR_SPARSE_MMA_MASK
	.align		4
.L_31:
        /*0048*/ 	.byte	0x03, 0x50
        /*004a*/ 	.short	0x0000


	//----- nvinfo : EIATTR_MAXREG_COUNT
	.align		4
        /*004c*/ 	.byte	0x03, 0x1b
        /*004e*/ 	.short	0x00ff


	//----- nvinfo : EIATTR_NUM_BARRIERS
	.align		4
        /*0050*/ 	.byte	0x02, 0x4c
        /*0052*/ 	.byte	0x01
	.zero		1


	//----- nvinfo : EIATTR_MERCURY_ISA_VERSION
	.align		4
        /*0054*/ 	.byte	0x03, 0x5f
        /*0056*/ 	.short	0x0101


	//----- nvinfo : EIATTR_VRC_CTA_INIT_COUNT
	.align		4
        /*0058*/ 	.byte	0x02, 0x4a
	.zero		1
	.zero		1


	//----- nvinfo : EIATTR_EXIT_INSTR_OFFSETS
	.align		4
        /*005c*/ 	.byte	0x04, 0x1c
        /*005e*/ 	.short	(.L_33 - .L_32)


	//   ....[0]....
.L_32:
        /*0060*/ 	.word	0x00000fa0


	//   ....[1]....
        /*0064*/ 	.word	0x00001370


	//----- nvinfo : EIATTR_CRS_STACK_SIZE
	.align		4
.L_33:
        /*0068*/ 	.byte	0x04, 0x1e
        /*006a*/ 	.short	(.L_35 - .L_34)
.L_34:
        /*006c*/ 	.word	0x00000000


	//----- nvinfo : EIATTR_CBANK_PARAM_SIZE
	.align		4
.L_35:
        /*0070*/ 	.byte	0x03, 0x19
        /*0072*/ 	.short	0x0018


	//----- nvinfo : EIATTR_PARAM_CBANK
	.align		4
        /*0074*/ 	.byte	0x04, 0x0a
        /*0076*/ 	.short	(.L_37 - .L_36)
	.align		4
.L_36:
        /*0078*/ 	.word	index@(.nv.constant0._Z19sobel_kernel_sharedPhS_jj)
        /*007c*/ 	.short	0x0380
        /*007e*/ 	.short	0x0018


	//----- nvinfo : EIATTR_SW_WAR
	.align		4
.L_37:
        /*0080*/ 	.byte	0x04, 0x36
        /*0082*/ 	.short	(.L_39 - .L_38)
.L_38:
        /*0084*/ 	.word	0x00000008
.L_39:


//--------------------- .nv.info._Z12sobel_kernelPhS_jj --------------------------
	.section	.nv.info._Z12sobel_kernelPhS_jj,"",@"SHT_CUDA_INFO"
	.sectionflags	@""
	.align	4


	//----- nvinfo : EIATTR_CUDA_API_VERSION
	.align		4
        /*0000*/ 	.byte	0x04, 0x37
        /*0002*/ 	.short	(.L_41 - .L_40)
.L_40:
        /*0004*/ 	.word	0x00000082


	//----- nvinfo : EIATTR_KPARAM_INFO
	.align		4
.L_41:
        /*0008*/ 	.byte	0x04, 0x17
        /*000a*/ 	.short	(.L_43 - .L_42)
.L_42:
        /*000c*/ 	.word	0x00000000
        /*0010*/ 	.short	0x0003
        /*0012*/ 	.short	0x0014
        /*0014*/ 	.byte	0x00, 0xf0, 0x11, 0x00


	//----- nvinfo : EIATTR_KPARAM_INFO
	.align		4
.L_43:
        /*0018*/ 	.byte	0x04, 0x17
        /*001a*/ 	.short	(.L_45 - .L_44)
.L_44:
        /*001c*/ 	.word	0x00000000
        /*0020*/ 	.short	0x0002
        /*0022*/ 	.short	0x0010
        /*0024*/ 	.byte	0x00, 0xf0, 0x11, 0x00


	//----- nvinfo : EIATTR_KPARAM_INFO
	.align		4
.L_45:
        /*0028*/ 	.byte	0x04, 0x17
        /*002a*/ 	.short	(.L_47 - .L_46)
.L_46:
        /*002c*/ 	.word	0x00000000
        /*0030*/ 	.short	0x0001
        /*0032*/ 	.short	0x0008
        /*0034*/ 	.byte	0x00, 0xf5, 0x21, 0x00


	//----- nvinfo : EIATTR_KPARAM_INFO
	.align		4
.L_47:
        /*0038*/ 	.byte	0x04, 0x17
        /*003a*/ 	.short	(.L_49 - .L_48)
.L_48:
        /*003c*/ 	.word	0x00000000
        /*0040*/ 	.short	0x0000
        /*0042*/ 	.short	0x0000
        /*0044*/ 	.byte	0x00, 0xf5, 0x21, 0x00


	//----- nvinfo : EIATTR_SPARSE_MMA_MASK
	.align		4
.L_49:
        /*0048*/ 	.byte	0x03, 0x50
        /*004a*/ 	.short	0x0000


	//----- nvinfo : EIATTR_MAXREG_COUNT
	.align		4
        /*004c*/ 	.byte	0x03, 0x1b
        /*004e*/ 	.short	0x00ff


	//----- nvinfo : EIATTR_MERCURY_ISA_VERSION
	.align		4
        /*0050*/ 	.byte	0x03, 0x5f
        /*0052*/ 	.short	0x0101


	//----- nvinfo : EIATTR_VRC_CTA_INIT_COUNT
	.align		4
        /*0054*/ 	.byte	0x02, 0x4a
	.zero		1
	.zero		1


	//----- nvinfo : EIATTR_EXIT_INSTR_OFFSETS
	.align		4
        /*0058*/ 	.byte	0x04, 0x1c
        /*005a*/ 	.short	(.L_51 - .L_50)


	//   ....[0]....
.L_50:
        /*005c*/ 	.word	0x000000c0


	//   ....[1]....
        /*0060*/ 	.word	0x000007c0


	//----- nvinfo : EIATTR_CRS_STACK_SIZE
	.align		4
.L_51:
        /*0064*/ 	.byte	0x04, 0x1e
        /*0066*/ 	.short	(.L_53 - .L_52)
.L_52:
        /*0068*/ 	.word	0x00000000


	//----- nvinfo : EIATTR_CBANK_PARAM_SIZE
	.align		4
.L_53:
        /*006c*/ 	.byte	0x03, 0x19
        /*006e*/ 	.short	0x0018


	//----- nvinfo : EIATTR_PARAM_CBANK
	.align		4
        /*0070*/ 	.byte	0x04, 0x0a
        /*0072*/ 	.short	(.L_55 - .L_54)
	.align		4
.L_54:
        /*0074*/ 	.word	index@(.nv.constant0._Z12sobel_kernelPhS_jj)
        /*0078*/ 	.short	0x0380
        /*007a*/ 	.short	0x0018


	//----- nvinfo : EIATTR_SW_WAR
	.align		4
.L_55:
        /*007c*/ 	.byte	0x04, 0x36
        /*007e*/ 	.short	(.L_57 - .L_56)
.L_56:
        /*0080*/ 	.word	0x00000008
.L_57:


//--------------------- .nv.info._Z16grayscale_kernelPhS_jj --------------------------
	.section	.nv.info._Z16grayscale_kernelPhS_jj,"",@"SHT_CUDA_INFO"
	.sectionflags	@""
	.align	4


	//----- nvinfo : EIATTR_CUDA_API_VERSION
	.align		4
        /*0000*/ 	.byte	0x04, 0x37
        /*0002*/ 	.short	(.L_59 - .L_58)
.L_58:
        /*0004*/ 	.word	0x00000082


	//----- nvinfo : EIATTR_KPARAM_INFO
	.align		4
.L_59:
        /*0008*/ 	.byte	0x04, 0x17
        /*000a*/ 	.short	(.L_61 - .L_60)
.L_60:
        /*000c*/ 	.word	0x00000000
        /*0010*/ 	.short	0x0003
        /*0012*/ 	.short	0x0014
        /*0014*/ 	.byte	0x00, 0xf0, 0x11, 0x00


	//----- nvinfo : EIATTR_KPARAM_INFO
	.align		4
.L_61:
        /*0018*/ 	.byte	0x04, 0x17
        /*001a*/ 	.short	(.L_63 - .L_62)
.L_62:
        /*001c*/ 	.word	0x00000000
        /*0020*/ 	.short	0x0002
        /*0022*/ 	.short	0x0010
        /*0024*/ 	.byte	0x00, 0xf0, 0x11, 0x00


	//----- nvinfo : EIATTR_KPARAM_INFO
	.align		4
.L_63:
        /*0028*/ 	.byte	0x04, 0x17
        /*002a*/ 	.short	(.L_65 - .L_64)
.L_64:
        /*002c*/ 	.word	0x00000000
        /*0030*/ 	.short	0x0001
        /*0032*/ 	.short	0x0008
        /*0034*/ 	.byte	0x00, 0xf5, 0x21, 0x00


	//----- nvinfo : EIATTR_KPARAM_INFO
	.align		4
.L_65:
        /*0038*/ 	.byte	0x04, 0x17
        /*003a*/ 	.short	(.L_67 - .L_66)
.L_66:
        /*003c*/ 	.word	0x00000000
        /*0040*/ 	.short	0x0000
        /*0042*/ 	.short	0x0000
        /*0044*/ 	.byte	0x00, 0xf5, 0x21, 0x00


	//----- nvinfo : EIATTR_SPARSE_MMA_MASK
	.align		4
.L_67:
        /*0048*/ 	.byte	0x03, 0x50
        /*004a*/ 	.short	0x0000


	//----- nvinfo : EIATTR_MAXREG_COUNT
	.align		4
        /*004c*/ 	.byte	0x03, 0x1b
        /*004e*/ 	.short	0x00ff


	//----- nvinfo : EIATTR_MERCURY_ISA_VERSION
	.align		4
        /*0050*/ 	.byte	0x03, 0x5f
        /*0052*/ 	.short	0x0101


	//----- nvinfo : EIATTR_VRC_CTA_INIT_COUNT
	.align		4
        /*0054*/ 	.byte	0x02, 0x4a
	.zero		1
	.zero		1


	//----- nvinfo : EIATTR_EXIT_INSTR_OFFSETS
	.align		4
        /*0058*/ 	.byte	0x04, 0x1c
        /*005a*/ 	.short	(.L_69 - .L_68)


	//   ....[0]....
.L_68:
        /*005c*/ 	.word	0x000000c0


	//   ....[1]....
        /*0060*/ 	.word	0x00000330


	//----- nvinfo : EIATTR_CBANK_PARAM_SIZE
	.align		4
.L_69:
        /*0064*/ 	.byte	0x03, 0x19
        /*0066*/ 	.short	0x0018


	//----- nvinfo : EIATTR_PARAM_CBANK
	.align		4
        /*0068*/ 	.byte	0x04, 0x0a
        /*006a*/ 	.short	(.L_71 - .L_70)
	.align		4
.L_70:
        /*006c*/ 	.word	index@(.nv.constant0._Z16grayscale_kernelPhS_jj)
        /*0070*/ 	.short	0x0380
        /*0072*/ 	.short	0x0018


	//----- nvinfo : EIATTR_SW_WAR
	.align		4
.L_71:
        /*0074*/ 	.byte	0x04, 0x36
        /*0076*/ 	.short	(.L_73 - .L_72)
.L_72:
        /*0078*/ 	.word	0x00000008
.L_73:


//--------------------- .nv.callgraph             --------------------------
	.section	.nv.callgraph,"",@"SHT_CUDA_CALLGRAPH"
	.align	4
	.sectionentsize	8
	.align		4
        /*0000*/ 	.word	0x00000000
	.align		4
        /*0004*/ 	.word	0xffffffff
	.align		4
        /*0008*/ 	.word	0x00000000
	.align		4
        /*000c*/ 	.word	0xfffffffe
	.align		4
        /*0010*/ 	.word	0x00000000
	.align		4
        /*0014*/ 	.word	0xfffffffd
	.align		4
        /*0018*/ 	.word	0x00000000
	.align		4
        /*001c*/ 	.word	0xfffffffc


//--------------------- .text._Z19sobel_kernel_sharedPhS_jj --------------------------
	.section	.text._Z19sobel_kernel_sharedPhS_jj,"ax",@progbits
	.align	128
        .global         _Z19sobel_kernel_sharedPhS_jj
        .type           _Z19sobel_kernel_sharedPhS_jj,@function
        .size           _Z19sobel_kernel_sharedPhS_jj,(.L_x_17 - _Z19sobel_kernel_sharedPhS_jj)
        .other          _Z19sobel_kernel_sharedPhS_jj,@"STO_CUDA_ENTRY STV_DEFAULT"
_Z19sobel_kernel_sharedPhS_jj:
.text._Z19sobel_kernel_sharedPhS_jj:
[----:B------:R-:W-:Y:S01]  /*0000*/  LDC R1, c[0x0][0x37c] ;  /* 0x0000df00ff017b82 */ /* 0x000fe20000000800 */
[----:B------:R-:W0:Y:S07]  /*0010*/  S2R R0, SR_TID.X ;  /* 0x0000000000007919 */ /* 0x000e2e0000002100 */
[----:B------:R-:W1:Y:S01]  /*0020*/  LDC R12, c[0x0][0x360] ;  /* 0x0000d800ff0c7b82 */ /* 0x000e620000000800 */
[----:B------:R-:W2:Y:S01]  /*0030*/  LDCU.64 UR4, c[0x0][0x358] ;  /* 0x00006b00ff0477ac */ /* 0x000ea20008000a00 */
[----:B------:R-:W-:Y:S01]  /*0040*/  BSSY.RECONVERGENT B0, `(.L_x_0) ;  /* 0x00000ef000007945 */ /* 0x000fe20003800200 */
[----:B------:R-:W0:Y:S01]  /*0050*/  S2R R7, SR_TID.Y ;  /* 0x0000000000077919 */ /* 0x000e220000002200 */
[----:B------:R-:W3:Y:S01]  /*0060*/  LDCU.64 UR8, c[0x0][0x380] ;  /* 0x00007000ff0877ac */ /* 0x000ee20008000a00 */
[----:B------:R-:W4:Y:S03]  /*0070*/  S2R R6, SR_CTAID.Z ;  /* 0x0000000000067919 */ /* 0x000f260000002700 */
[----:B------:R-:W5:Y:S01]  /*0080*/  LDC R3, c[0x0][0x364] ;  /* 0x0000d900ff037b82 */ /* 0x000f620000000800 */
[----:B------:R-:W0:Y:S07]  /*0090*/  LDCU.64 UR10, c[0x0][0x380] ;  /* 0x00007000ff0a77ac */ /* 0x000e2e0008000a00 */
[----:B------:R-:W2:Y:S08]  /*00a0*/  S2UR UR6, SR_CTAID.X ;  /* 0x00000000000679c3 */ /* 0x000eb00000002500 */
[----:B------:R-:W3:Y:S01]  /*00b0*/  S2UR UR7, SR_CTAID.Y ;  /* 0x00000000000779c3 */ /* 0x000ee20000002600 */
[----:B-1----:R-:W-:-:S02]  /*00c0*/  VIADD R8, R12, 0x2 ;  /* 0x000000020c087836 */ /* 0x002fc40000000000 */
[----:B-----5:R-:W-:Y:S02]  /*00d0*/  VIADD R9, R3, 0x2 ;  /* 0x0000000203097836 */ /* 0x020fe40000000000 */
[----:B0-----:R-:W-:Y:S02]  /*00e0*/  IMAD R15, R12, R7, R0 ;  /* 0x000000070c0f7224 */ /* 0x001fe400078e0200 */
[----:B------:R-:W-:Y:S02]  /*00f0*/  IMAD R9, R8, R9, RZ ;  /* 0x0000000908097224 */ /* 0x000fe400078e02ff */
[----:B--2---:R-:W-:-:S03]  /*0100*/  IMAD R11, R12, UR6, RZ ;  /* 0x000000060c0b7c24 */ /* 0x004fc6000f8e02ff */
[----:B------:R-:W-:Y:S01]  /*0110*/  ISETP.GE.U32.AND P0, PT, R15, R9, PT ;  /* 0x000000090f00720c */ /* 0x000fe20003f06070 */
[----:B---3--:R-:W-:-:S12]  /*0120*/  IMAD R10, R3, UR7, RZ ;  /* 0x00000007030a7c24 */ /* 0x008fd8000f8e02ff */
[----:B----4-:R-:W-:Y:S05]  /*0130*/  @P0 BRA `(.L_x_1) ;  /* 0x0000000c007c0947 */ /* 0x010fea0003800000 */
[----:B------:R-:W-:Y:S01]  /*0140*/  IMAD R12, R12, R3, RZ ;  /* 0x000000030c0c7224 */ /* 0x000fe200078e02ff */
[----:B------:R-:W-:Y:S03]  /*0150*/  BSSY.RECONVERGENT B1, `(.L_x_2) ;  /* 0x0000051000017945 */ /* 0x000fe60003800200 */
[----:B------:R-:W0:Y:S01]  /*0160*/  I2F.U32.RP R14, R12 ;  /* 0x0000000c000e7306 */ /* 0x000e220000209000 */
[----:B------:R-:W-:Y:S01]  /*0170*/  IMAD.IADD R4, R15, 0x1, R12 ;  /* 0x000000010f047824 */ /* 0x000fe200078e020c */
[----:B------:R-:W-:Y:S02]  /*0180*/  IADD3 R17, PT, PT, RZ, -R12, RZ ;  /* 0x8000000cff117210 */ /* 0x000fe40007ffe0ff */
[----:B------:R-:W-:Y:S02]  /*0190*/  ISETP.NE.U32.AND P2, PT, R12, RZ, PT ;  /* 0x000000ff0c00720c */ /* 0x000fe40003f45070 */
[----:B------:R-:W-:-:S02]  /*01a0*/  ISETP.GE.U32.AND P0, PT, R4, R9, PT ;  /* 0x000000090400720c */ /* 0x000fc40003f06070 */
[----:B------:R-:W-:Y:S02]  /*01b0*/  VIMNMX.U32 R5, PT, PT, R9, R4, !PT ;  /* 0x0000000409057248 */ /* 0x000fe40007fe0000 */
[----:B------:R-:W-:-:S04]  /*01c0*/  SEL R13, RZ, 0x1, P0 ;  /* 0x00000001ff0d7807 */ /* 0x000fc80000000000 */
[----:B------:R-:W-:Y:S01]  /*01d0*/  IADD3 R5, PT, PT, R5, -R4, -R13 ;  /* 0x8000000405057210 */ /* 0x000fe20007ffe80d */
[----:B0-----:R-:W0:Y:S02]  /*01e0*/  MUFU.RCP R14, R14 ;  /* 0x0000000e000e7308 */ /* 0x001e240000001000 */
[----:B0-----:R-:W-:-:S06]  /*01f0*/  VIADD R2, R14, 0xffffffe ;  /* 0x0ffffffe0e027836 */ /* 0x001fcc0000000000 */
[----:B------:R0:W1:Y:S02]  /*0200*/  F2I.FTZ.U32.TRUNC.NTZ R3, R2 ;  /* 0x0000000200037305 */ /* 0x000064000021f000 */
[----:B0-----:R-:W-:Y:S02]  /*0210*/  IMAD.MOV.U32 R2, RZ, RZ, RZ ;  /* 0x000000ffff027224 */ /* 0x001fe400078e00ff */
[----:B-1----:R-:W-:-:S04]  /*0220*/  IMAD R17, R17, R3, RZ ;  /* 0x0000000311117224 */ /* 0x002fc800078e02ff */
[----:B------:R-:W-:-:S06]  /*0230*/  IMAD.HI.U32 R14, R3, R17, R2 ;  /* 0x00000011030e7227 */ /* 0x000fcc00078e0002 */
[----:B------:R-:W-:-:S04]  /*0240*/  IMAD.HI.U32 R14, R14, R5, RZ ;  /* 0x000000050e0e7227 */ /* 0x000fc800078e00ff */
[----:B------:R-:W-:-:S04]  /*0250*/  IMAD.MOV R2, RZ, RZ, -R14 ;  /* 0x000000ffff027224 */ /* 0x000fc800078e0a0e */
[----:B------:R-:W-:Y:S02]  /*0260*/  IMAD R5, R12, R2, R5 ;  /* 0x000000020c057224 */ /* 0x000fe400078e0205 */
[----:B------:R-:W0:Y:S03]  /*0270*/  LDC.64 R2, c[0x0][0x390] ;  /* 0x0000e400ff027b82 */ /* 0x000e260000000a00 */
[----:B------:R-:W-:-:S13]  /*0280*/  ISETP.GE.U32.AND P0, PT, R5, R12, PT ;  /* 0x0000000c0500720c */ /* 0x000fda0003f06070 */
[----:B------:R-:W-:Y:S01]  /*0290*/  @P0 IADD3 R5, PT, PT, -R12, R5, RZ ;  /* 0x000000050c050210 */ /* 0x000fe20007ffe1ff */
[----:B------:R-:W-:-:S03]  /*02a0*/  @P0 VIADD R14, R14, 0x1 ;  /* 0x000000010e0e0836 */ /* 0x000fc60000000000 */
[----:B------:R-:W-:-:S13]  /*02b0*/  ISETP.GE.U32.AND P1, PT, R5, R12, PT ;  /* 0x0000000c0500720c */ /* 0x000fda0003f26070 */
[----:B------:R-:W-:Y:S01]  /*02c0*/  @P1 VIADD R14, R14, 0x1 ;  /* 0x000000010e0e1836 */ /* 0x000fe20000000000 */
[----:B------:R-:W-:-:S05]  /*02d0*/  @!P2 LOP3.LUT R14, RZ, R12, RZ, 0x33, !PT ;  /* 0x0000000cff0ea212 */ /* 0x000fca00078e33ff */
[----:B------:R-:W-:Y:S01]  /*02e0*/  IMAD.IADD R4, R13, 0x1, R14 ;  /* 0x000000010d047824 */ /* 0x000fe200078e020e */
[----:B0-----:R-:W-:Y:S01]  /*02f0*/  IADD3 R13, PT, PT, R2, -0x1, RZ ;  /* 0xffffffff020d7810 */ /* 0x001fe20007ffe0ff */
[----:B------:R-:W-:-:S03]  /*0300*/  VIADD R14, R3, 0xffffffff ;  /* 0xffffffff030e7836 */ /* 0x000fc60000000000 */
[C---:B------:R-:W-:Y:S02]  /*0310*/  LOP3.LUT R5, R4.reuse, 0x3, RZ, 0xc0, !PT ;  /* 0x0000000304057812 */ /* 0x040fe400078ec0ff */
[----:B------:R-:W-:Y:S02]  /*0320*/  ISETP.GE.U32.AND P0, PT, R4, 0x3, PT ;  /* 0x000000030400780c */ /* 0x000fe40003f06070 */
[----:B------:R-:W-:-:S13]  /*0330*/  ISETP.NE.AND P1, PT, R5, 0x3, PT ;  /* 0x000000030500780c */ /* 0x000fda0003f25270 */
[----:B------:R-:W-:Y:S05]  /*0340*/  @!P1 BRA `(.L_x_3) ;  /* 0x0000000000c49947 */ /* 0x000fea0003800000 */
[----:B------:R-:W0:Y:S01]  /*0350*/  I2F.U32.RP R17, R8 ;  /* 0x0000000800117306 */ /* 0x000e220000209000 */
[----:B------:R-:W1:Y:S01]  /*0360*/  S2R R19, SR_CgaCtaId ;  /* 0x0000000000137919 */ /* 0x000e620000008800 */
[----:B------:R-:W-:Y:S01]  /*0370*/  MOV R16, 0x400 ;  /* 0x0000040000107802 */ /* 0x000fe20000000f00 */
[----:B------:R-:W-:Y:S01]  /*0380*/  IMAD.MOV R21, RZ, RZ, -R8 ;  /* 0x000000ffff157224 */ /* 0x000fe200078e0a08 */
[----:B------:R-:W-:Y:S02]  /*0390*/  IADD3 R4, PT, PT, R4, 0x1, RZ ;  /* 0x0000000104047810 */ /* 0x000fe40007ffe0ff */
[----:B------:R-:W-:Y:S02]  /*03a0*/  ISETP.NE.U32.AND P1, PT, R8, RZ, PT ;  /* 0x000000ff0800720c */ /* 0x000fe40003f25070 */
[----:B0-----:R-:W0:Y:S02]  /*03b0*/  MUFU.RCP R17, R17 ;  /* 0x0000001100117308 */ /* 0x001e240000001000 */
[----:B0-----:R-:W-:Y:S01]  /*03c0*/  VIADD R5, R17, 0xffffffe ;  /* 0x0ffffffe11057836 */ /* 0x001fe20000000000 */
[----:B-1----:R-:W-:-:S02]  /*03d0*/  LEA R16, R19, R16, 0x18 ;  /* 0x0000001013107211 */ /* 0x002fc400078ec0ff */
[----:B------:R-:W-:Y:S01]  /*03e0*/  LOP3.LUT R19, R4, 0x3, RZ, 0xc0, !PT ;  /* 0x0000000304137812 */ /* 0x000fe200078ec0ff */
[----:B------:R-:W-:Y:S01]  /*03f0*/  IMAD.MOV.U32 R4, RZ, RZ, RZ ;  /* 0x000000ffff047224 */ /* 0x000fe200078e00ff */
[----:B------:R-:W-:Y:S01]  /*0400*/  LOP3.LUT R17, RZ, R8, RZ, 0x33, !PT ;  /* 0x00000008ff117212 */ /* 0x000fe200078e33ff */
[----:B------:R-:W0:Y:S02]  /*0410*/  F2I.FTZ.U32.TRUNC.NTZ R5, R5 ;  /* 0x0000000500057305 */ /* 0x000e24000021f000 */
[----:B------:R-:W-:Y:S02]  /*0420*/  IMAD.MOV R19, RZ, RZ, -R19 ;  /* 0x000000ffff137224 */ /* 0x000fe400078e0a13 */
[----:B0-----:R-:W-:-:S04]  /*0430*/  IMAD R21, R21, R5, RZ ;  /* 0x0000000515157224 */ /* 0x001fc800078e02ff */
[----:B------:R-:W-:-:S07]  /*0440*/  IMAD.HI.U32 R18, R5, R21, R4 ;  /* 0x0000001505127227 */ /* 0x000fce00078e0004 */
.L_x_4:
[----:B0-----:R-:W-:-:S04]  /*0450*/  IMAD.HI.U32 R4, R18, R15, RZ ;  /* 0x0000000f12047227 */ /* 0x001fc800078e00ff */
[----:B------:R-:W-:-:S04]  /*0460*/  IMAD.MOV R5, RZ, RZ, -R4 ;  /* 0x000000ffff057224 */ /* 0x000fc800078e0a04 */
[----:B------:R-:W-:-:S05]  /*0470*/  IMAD R5, R8, R5, R15 ;  /* 0x0000000508057224 */ /* 0x000fca00078e020f */
[----:B------:R-:W-:-:S13]  /*0480*/  ISETP.GE.U32.AND P2, PT, R5, R8, PT ;  /* 0x000000080500720c */ /* 0x000fda0003f46070 */
[----:B------:R-:W-:Y:S01]  /*0490*/  @P2 IADD3 R5, PT, PT, -R8, R5, RZ ;  /* 0x0000000508052210 */ /* 0x000fe20007ffe1ff */
[----:B------:R-:W-:-:S03]  /*04a0*/  @P2 VIADD R4, R4, 0x1 ;  /* 0x0000000104042836 */ /* 0x000fc60000000000 */
[----:B------:R-:W-:-:S13]  /*04b0*/  ISETP.GE.U32.AND P3, PT, R5, R8, PT ;  /* 0x000000080500720c */ /* 0x000fda0003f66070 */
[----:B------:R-:W-:-:S05]  /*04c0*/  @P3 VIADD R4, R4, 0x1 ;  /* 0x0000000104043836 */ /* 0x000fca0000000000 */
[----:B------:R-:W-:-:S04]  /*04d0*/  SEL R4, R17, R4, !P1 ;  /* 0x0000000411047207 */ /* 0x000fc80004800000 */
[----:B------:R-:W-:Y:S01]  /*04e0*/  PRMT R21, R4, 0x8880, RZ ;  /* 0x0000888004157816 */ /* 0x000fe200000000ff */
[----:B------:R-:W-:-:S04]  /*04f0*/  IMAD.MOV R5, RZ, RZ, -R4 ;  /* 0x000000ffff057224 */ /* 0x000fc800078e0a04 */
[----:B------:R-:W-:-:S05]  /*0500*/  IMAD R5, R8, R5, R15 ;  /* 0x0000000508057224 */ /* 0x000fca00078e020f */
[----:B------:R-:W-:Y:S02]  /*0510*/  PRMT R20, R5, 0x8880, RZ ;  /* 0x0000888005147816 */ /* 0x000fe400000000ff */
[----:B------:R-:W-:Y:S02]  /*0520*/  VIADDMNMX R5, R21, R10, 0x1, !PT ;  /* 0x0000000115057446 */ /* 0x000fe4000780010a */
[----:B------:R-:W-:Y:S02]  /*0530*/  VIADDMNMX R4, R20, R11, 0x1, !PT ;  /* 0x0000000114047446 */ /* 0x000fe4000780010b */
[----:B------:R-:W-:-:S03]  /*0540*/  IADD3 R5, PT, PT, R5, -0x1, RZ ;  /* 0xffffffff05057810 */ /* 0x000fc60007ffe0ff */
[----:B------:R-:W-:Y:S01]  /*0550*/  VIADD R4, R4, 0xffffffff ;  /* 0xffffffff04047836 */ /* 0x000fe20000000000 */
[----:B------:R-:W-:-:S04]  /*0560*/  ISETP.GE.U32.AND P3, PT, R5, R3, PT ;  /* 0x000000030500720c */ /* 0x000fc80003f66070 */
[C---:B------:R-:W-:Y:S02]  /*0570*/  ISETP.GE.U32.AND P2, PT, R4.reuse, R2, PT ;  /* 0x000000020400720c */ /* 0x040fe40003f46070 */
[----:B------:R-:W-:Y:S02]  /*0580*/  SEL R22, R5, R14, !P3 ;  /* 0x0000000e05167207 */ /* 0x000fe40005800000 */
[----:B------:R-:W-:-:S05]  /*0590*/  SEL R5, R4, R13, !P2 ;  /* 0x0000000d04057207 */ /* 0x000fca0005000000 */
[----:B------:R-:W-:-:S04]  /*05a0*/  IMAD R5, R22, R2, R5 ;  /* 0x0000000216057224 */ /* 0x000fc800078e0205 */
[----:B------:R-:W-:-:S05]  /*05b0*/  IMAD R5, R5, 0x3, R6 ;  /* 0x0000000305057824 */ /* 0x000fca00078e0206 */
[----:B------:R-:W-:-:S05]  /*05c0*/  IADD3 R4, P2, PT, R5, UR8, RZ ;  /* 0x0000000805047c10 */ /* 0x000fca000ff5e0ff */
[----:B------:R-:W-:-:S05]  /*05d0*/  IMAD.X R5, RZ, RZ, UR9, P2 ;  /* 0x00000009ff057e24 */ /* 0x000fca00090e06ff */
[----:B------:R-:W2:Y:S01]  /*05e0*/  LDG.E.U8 R4, desc[UR4][R4.64] ;  /* 0x0000000404047981 */ /* 0x000ea2000c1e1100 */
[----:B------:R-:W-:Y:S01]  /*05f0*/  IMAD R21, R21, 0x12, R16 ;  /* 0x0000001215157824 */ /* 0x000fe200078e0210 */
[----:B------:R-:W-:Y:S01]  /*0600*/  IADD3 R19, PT, PT, R19, 0x1, RZ ;  /* 0x0000000113137810 */ /* 0x000fe20007ffe0ff */
[----:B------:R-:W-:Y:S02]  /*0610*/  IMAD.IADD R15, R12, 0x1, R15 ;  /* 0x000000010c0f7824 */ /* 0x000fe400078e020f */
[----:B------:R-:W-:Y:S01]  /*0620*/  IMAD.IADD R21, R20, 0x1, R21 ;  /* 0x0000000114157824 */ /* 0x000fe200078e0215 */
[----:B------:R-:W-:-:S04]  /*0630*/  ISETP.NE.AND P2, PT, R19, RZ, PT ;  /* 0x000000ff1300720c */ /* 0x000fc80003f45270 */
[----:B--2---:R0:W-:Y:S09]  /*0640*/  STS.U8 [R21], R4 ;  /* 0x0000000415007388 */ /* 0x0041f20000000000 */
[----:B------:R-:W-:Y:S05]  /*0650*/  @P2 BRA `(.L_x_4) ;  /* 0xfffffffc007c2947 */ /* 0x000fea000383ffff */
.L_x_3:
[----:B------:R-:W-:Y:S05]  /*0660*/  BSYNC.RECONVERGENT B1 ;  /* 0x0000000000017941 */ /* 0x000fea0003800200 */
.L_x_2:
[----:B------:R-:W-:Y:S05]  /*0670*/  @!P0 BRA `(.L_x_1) ;  /* 0x00000008002c8947 */ /* 0x000fea0003800000 */
[----:B0-----:R-:W0:Y:S01]  /*0680*/  I2F.U32.RP R4, R8 ;  /* 0x0000000800047306 */ /* 0x001e220000209000 */
[----:B------:R-:W1:Y:S01]  /*0690*/  S2R R21, SR_CgaCtaId ;  /* 0x0000000000157919 */ /* 0x000e620000008800 */
[----:B------:R-:W-:Y:S02]  /*06a0*/  HFMA2 R18, -RZ, RZ, 0, 0 ;  /* 0x00000000ff127431 */ /* 0x000fe400000001ff */
[----:B------:R-:W-:Y:S01]  /*06b0*/  IMAD.MOV R17, RZ, RZ, -R8 ;  /* 0x000000ffff117224 */ /* 0x000fe200078e0a08 */
[----:B------:R-:W-:Y:S02]  /*06c0*/  MOV R16, 0x400 ;  /* 0x0000040000107802 */ /* 0x000fe40000000f00 */
[----:B------:R-:W-:Y:S02]  /*06d0*/  ISETP.NE.U32.AND P0, PT, R8, RZ, PT ;  /* 0x000000ff0800720c */ /* 0x000fe40003f05070 */
[----:B------:R-:W-:Y:S01]  /*06e0*/  LOP3.LUT R20, RZ, R8, RZ, 0x33, !PT ;  /* 0x00000008ff147212 */ /* 0x000fe200078e33ff */
[----:B0-----:R-:W0:Y:S02]  /*06f0*/  MUFU.RCP R4, R4 ;  /* 0x0000000400047308 */ /* 0x001e240000001000 */
[----:B0-----:R-:W-:Y:S01]  /*0700*/  VIADD R5, R4, 0xffffffe ;  /* 0x0ffffffe04057836 */ /* 0x001fe20000000000 */
[----:B-1----:R-:W-:Y:S01]  /*0710*/  LEA R16, R21, R16, 0x18 ;  /* 0x0000001015107211 */ /* 0x002fe200078ec0ff */
[----:B------:R-:W-:-:S04]  /*0720*/  IMAD R21, R12, 0x2, R15 ;  /* 0x000000020c157824 */ /* 0x000fc800078e020f */
[----:B------:R-:W0:Y:S02]  /*0730*/  F2I.FTZ.U32.TRUNC.NTZ R19, R5 ;  /* 0x0000000500137305 */ /* 0x000e24000021f000 */
[----:B0-----:R-:W-:-:S04]  /*0740*/  IMAD R17, R17, R19, RZ ;  /* 0x0000001311117224 */ /* 0x001fc800078e02ff */
[----:B------:R-:W-:-:S04]  /*0750*/  IMAD.HI.U32 R18, R19, R17, R18 ;  /* 0x0000001113127227 */ /* 0x000fc800078e0012 */
[----:B------:R-:W-:Y:S02]  /*0760*/  IMAD R19, R12, 0x3, R15 ;  /* 0x000000030c137824 */ /* 0x000fe400078e020f */
[----:B------:R-:W-:-:S07]  /*0770*/  IMAD.IADD R17, R15, 0x1, R12 ;  /* 0x000000010f117824 */ /* 0x000fce00078e020c */
.L_x_5:
[----:B-1----:R-:W-:-:S05]  /*0780*/  IMAD.HI.U32 R25, R18, R15, RZ ;  /* 0x0000000f12197227 */ /* 0x002fca00078e00ff */
[----:B------:R-:W-:-:S05]  /*0790*/  IADD3 R4, PT, PT, -R25, RZ, RZ ;  /* 0x000000ff19047210 */ /* 0x000fca0007ffe1ff */
[----:B------:R-:W-:-:S05]  /*07a0*/  IMAD R5, R8, R4, R15 ;  /* 0x0000000408057224 */ /* 0x000fca00078e020f */
[----:B------:R-:W-:-:S13]  /*07b0*/  ISETP.GE.U32.AND P1, PT, R5, R8, PT ;  /* 0x000000080500720c */ /* 0x000fda0003f26070 */
[----:B------:R-:W-:Y:S01]  /*07c0*/  @P1 IMAD.IADD R5, R5, 0x1, -R8 ;  /* 0x0000000105051824 */ /* 0x000fe200078e0a08 */
[----:B------:R-:W-:-:S04]  /*07d0*/  @P1 IADD3 R25, PT, PT, R25, 0x1, RZ ;  /* 0x0000000119191810 */ /* 0x000fc80007ffe0ff */
[----:B------:R-:W-:Y:S01]  /*07e0*/  ISETP.GE.U32.AND P2, PT, R5, R8, PT ;  /* 0x000000080500720c */ /* 0x000fe20003f46070 */
[----:B------:R-:W-:-:S04]  /*07f0*/  IMAD.HI.U32 R5, R18, R17, RZ ;  /* 0x0000001112057227 */ /* 0x000fc800078e00ff */
[----:B------:R-:W-:-:S04]  /*0800*/  IMAD.MOV R23, RZ, RZ, -R5 ;  /* 0x000000ffff177224 */ /* 0x000fc800078e0a05 */
[----:B------:R-:W-:-:S04]  /*0810*/  IMAD R23, R8, R23, R17 ;  /* 0x0000001708177224 */ /* 0x000fc800078e0211 */
[----:B------:R-:W-:Y:S01]  /*0820*/  @P2 VIADD R25, R25, 0x1 ;  /* 0x0000000119192836 */ /* 0x000fe20000000000 */
[----:B------:R-:W-:-:S04]  /*0830*/  ISETP.GE.U32.AND P2, PT, R23, R8, PT ;  /* 0x000000081700720c */ /* 0x000fc80003f46070 */
[----:B------:R-:W-:-:S05]  /*0840*/  SEL R25, R20, R25, !P0 ;  /* 0x0000001914197207 */ /* 0x000fca0004000000 */
[----:B------:R-:W-:Y:S01]  /*0850*/  IMAD.MOV R4, RZ, RZ, -R25 ;  /* 0x000000ffff047224 */ /* 0x000fe200078e0a19 */
[----:B------:R-:W-:-:S03]  /*0860*/  PRMT R25, R25, 0x8880, RZ ;  /* 0x0000888019197816 */ /* 0x000fc600000000ff */
[C---:B------:R-:W-:Y:S01]  /*0870*/  IMAD R4, R8.reuse, R4, R15 ;  /* 0x0000000408047224 */ /* 0x040fe200078e020f */
[----:B------:R-:W-:Y:S02]  /*0880*/  @P2 IADD3 R23, PT, PT, -R8, R23, RZ ;  /* 0x0000001708172210 */ /* 0x000fe40007ffe1ff */
[----:B------:R-:W-:Y:S02]  /*0890*/  VIADDMNMX R22, R25, R10, 0x1, !PT ;  /* 0x0000000119167446 */ /* 0x000fe4000780010a */
[----:B------:R-:W-:Y:S02]  /*08a0*/  PRMT R24, R4, 0x8880, RZ ;  /* 0x0000888004187816 */ /* 0x000fe400000000ff */
[----:B------:R-:W-:Y:S01]  /*08b0*/  ISETP.GE.U32.AND P1, PT, R23, R8, PT ;  /* 0x000000081700720c */ /* 0x000fe20003f26070 */
[----:B------:R-:W-:Y:S01]  /*08c0*/  VIADD R22, R22, 0xffffffff ;  /* 0xffffffff16167836 */ /* 0x000fe20000000000 */
[----:B------:R-:W-:Y:S02]  /*08d0*/  VIADDMNMX R4, R24, R11, 0x1, !PT ;  /* 0x0000000118047446 */ /* 0x000fe4000780010b */
[----:B------:R-:W-:-:S02]  /*08e0*/  @P2 IADD3 R5, PT, PT, R5, 0x1, RZ ;  /* 0x0000000105052810 */ /* 0x000fc40007ffe0ff */
[----:B------:R-:W-:Y:S01]  /*08f0*/  ISETP.GE.U32.AND P3, PT, R22, R3, PT ;  /* 0x000000031600720c */ /* 0x000fe20003f66070 */
[----:B------:R-:W-:-:S03]  /*0900*/  VIADD R4, R4, 0xffffffff ;  /* 0xffffffff04047836 */ /* 0x000fc60000000000 */
[----:B------:R-:W-:Y:S02]  /*0910*/  SEL R22, R22, R14, !P3 ;  /* 0x0000000e16167207 */ /* 0x000fe40005800000 */
[----:B------:R-:W-:Y:S01]  /*0920*/  ISETP.GE.U32.AND P2, PT, R4, R2, PT ;  /* 0x000000020400720c */ /* 0x000fe20003f46070 */
[----:B------:R-:W-:-:S03]  /*0930*/  @P1 VIADD R5, R5, 0x1 ;  /* 0x0000000105051836 */ /* 0x000fc60000000000 */
[----:B------:R-:W-:Y:S02]  /*0940*/  SEL R23, R4, R13, !P2 ;  /* 0x0000000d04177207 */ /* 0x000fe40005000000 */
[----:B------:R-:W-:-:S03]  /*0950*/  SEL R5, R20, R5, !P0 ;  /* 0x0000000514057207 */ /* 0x000fc60004000000 */
[----:B------:R-:W-:Y:S02]  /*0960*/  IMAD R23, R22, R2, R23 ;  /* 0x0000000216177224 */ /* 0x000fe400078e0217 */
[----:B------:R-:W-:Y:S02]  /*0970*/  IMAD.MOV R22, RZ, RZ, -R5 ;  /* 0x000000ffff167224 */ /* 0x000fe400078e0a05 */
[----:B------:R-:W-:Y:S02]  /*0980*/  IMAD R23, R23, 0x3, R6 ;  /* 0x0000000317177824 */ /* 0x000fe400078e0206 */
[----:B------:R-:W-:-:S03]  /*0990*/  IMAD R22, R8, R22, R17 ;  /* 0x0000001608167224 */ /* 0x000fc600078e0211 */
[----:B------:R-:W-:Y:S02]  /*09a0*/  IADD3 R4, P1, PT, R23, UR10, RZ ;  /* 0x0000000a17047c10 */ /* 0x000fe4000ff3e0ff */
[----:B------:R-:W-:Y:S02]  /*09b0*/  PRMT R23, R5, 0x8880, RZ ;  /* 0x0000888005177816 */ /* 0x000fe400000000ff */
[----:B------:R-:W-:Y:S02]  /*09c0*/  PRMT R22, R22, 0x8880, RZ ;  /* 0x0000888016167816 */ /* 0x000fe400000000ff */
[----:B------:R-:W-:Y:S02]  /*09d0*/  VIADDMNMX R28, R23, R10, 0x1, !PT ;  /* 0x00000001171c7446 */ /* 0x000fe4000780010a */
[----:B------:R-:W-:Y:S02]  /*09e0*/  VIADDMNMX R27, R22, R11, 0x1, !PT ;  /* 0x00000001161b7446 */ /* 0x000fe4000780010b */
[----:B------:R-:W-:Y:S01]  /*09f0*/  IADD3.X R5, PT, PT, RZ, UR11, RZ, P1, !PT ;  /* 0x0000000bff057c10 */ /* 0x000fe20008ffe4ff */
[----:B------:R-:W-:-:S02]  /*0a00*/  VIADD R28, R28, 0xffffffff ;  /* 0xffffffff1c1c7836 */ /* 0x000fc40000000000 */
[----:B------:R-:W-:Y:S02]  /*0a10*/  VIADD R27, R27, 0xffffffff ;  /* 0xffffffff1b1b7836 */ /* 0x000fe40000000000 */
[----:B------:R0:W2:Y:S01]  /*0a20*/  LDG.E.U8 R26, desc[UR4][R4.64] ;  /* 0x00000004041a7981 */ /* 0x0000a2000c1e1100 */
[C---:B------:R-:W-:Y:S02]  /*0a30*/  ISETP.GE.U32.AND P2, PT, R28.reuse, R3, PT ;  /* 0x000000031c00720c */ /* 0x040fe40003f46070 */
[C---:B------:R-:W-:Y:S02]  /*0a40*/  ISETP.GE.U32.AND P1, PT, R27.reuse, R2, PT ;  /* 0x000000021b00720c */ /* 0x040fe40003f26070 */
[----:B------:R-:W-:Y:S02]  /*0a50*/  SEL R28, R28, R14, !P2 ;  /* 0x0000000e1c1c7207 */ /* 0x000fe40005000000 */
[----:B------:R-:W-:-:S05]  /*0a60*/  SEL R27, R27, R13, !P1 ;  /* 0x0000000d1b1b7207 */ /* 0x000fca0004800000 */
[----:B------:R-:W-:-:S04]  /*0a70*/  IMAD R27, R28, R2, R27 ;  /* 0x000000021c1b7224 */ /* 0x000fc800078e021b */
[----:B------:R-:W-:-:S05]  /*0a80*/  IMAD R27, R27, 0x3, R6 ;  /* 0x000000031b1b7824 */ /* 0x000fca00078e0206 */
[----:B0-----:R-:W-:-:S04]  /*0a90*/  IADD3 R4, P1, PT, R27, UR10, RZ ;  /* 0x0000000a1b047c10 */ /* 0x001fc8000ff3e0ff */
[----:B------:R-:W-:-:S05]  /*0aa0*/  IADD3.X R5, PT, PT, RZ, UR11, RZ, P1, !PT ;  /* 0x0000000bff057c10 */ /* 0x000fca0008ffe4ff */
[----:B------:R0:W3:Y:S01]  /*0ab0*/  LDG.E.U8 R4, desc[UR4][R4.64] ;  /* 0x0000000404047981 */ /* 0x0000e2000c1e1100 */
[----:B------:R-:W-:Y:S02]  /*0ac0*/  IMAD R25, R25, 0x12, R16 ;  /* 0x0000001219197824 */ /* 0x000fe400078e0210 */
[----:B------:R-:W-:-:S04]  /*0ad0*/  IMAD.HI.U32 R27, R18, R21, RZ ;  /* 0x00000015121b7227 */ /* 0x000fc800078e00ff */
[----:B------:R-:W-:Y:S02]  /*0ae0*/  IMAD.IADD R29, R24, 0x1, R25 ;  /* 0x00000001181d7824 */ /* 0x000fe400078e0219 */
[----:B------:R-:W-:-:S04]  /*0af0*/  IMAD.MOV R25, RZ, RZ, -R27 ;  /* 0x000000ffff197224 */ /* 0x000fc800078e0a1b */
[----:B------:R-:W-:-:S05]  /*0b00*/  IMAD R25, R8, R25, R21 ;  /* 0x0000001908197224 */ /* 0x000fca00078e0215 */
[----:B------:R-:W-:-:S13]  /*0b10*/  ISETP.GE.U32.AND P1, PT, R25, R8, PT ;  /* 0x000000081900720c */ /* 0x000fda0003f26070 */
[----:B------:R-:W-:Y:S01]  /*0b20*/  @P1 IADD3 R25, PT, PT, -R8, R25, RZ ;  /* 0x0000001908191210 */ /* 0x000fe20007ffe1ff */
[----:B------:R-:W-:-:S03]  /*0b30*/  @P1 VIADD R27, R27, 0x1 ;  /* 0x000000011b1b1836 */ /* 0x000fc60000000000 */
[----:B------:R-:W-:Y:S01]  /*0b40*/  ISETP.GE.U32.AND P2, PT, R25, R8, PT ;  /* 0x000000081900720c */ /* 0x000fe20003f46070 */
[----:B------:R-:W-:-:S04]  /*0b50*/  IMAD.HI.U32 R25, R18, R19, RZ ;  /* 0x0000001312197227 */ /* 0x000fc800078e00ff */
[----:B0-----:R-:W-:-:S04]  /*0b60*/  IMAD.MOV R5, RZ, RZ, -R25 ;  /* 0x000000ffff057224 */ /* 0x001fc800078e0a19 */
[----:B------:R-:W-:-:S04]  /*0b70*/  IMAD R5, R8, R5, R19 ;  /* 0x0000000508057224 */ /* 0x000fc800078e0213 */
[----:B------:R-:W-:Y:S02]  /*0b80*/  @P2 IADD3 R27, PT, PT, R27, 0x1, RZ ;  /* 0x000000011b1b2810 */ /* 0x000fe40007ffe0ff */
[----:B------:R-:W-:Y:S02]  /*0b90*/  ISETP.GE.U32.AND P2, PT, R5, R8, PT ;  /* 0x000000080500720c */ /* 0x000fe40003f46070 */
[----:B------:R-:W-:Y:S01]  /*0ba0*/  SEL R24, R20, R27, !P0 ;  /* 0x0000001b14187207 */ /* 0x000fe20004000000 */
[----:B------:R-:W-:-:S04]  /*0bb0*/  IMAD R27, R23, 0x12, R16 ;  /* 0x00000012171b7824 */ /* 0x000fc800078e0210 */
[----:B------:R-:W-:Y:S02]  /*0bc0*/  IMAD.MOV R23, RZ, RZ, -R24 ;  /* 0x000000ffff177224 */ /* 0x000fe400078e0a18 */
[----:B------:R-:W-:Y:S02]  /*0bd0*/  IMAD.IADD R27, R22, 0x1, R27 ;  /* 0x00000001161b7824 */ /* 0x000fe400078e021b */
[----:B------:R-:W-:Y:S01]  /*0be0*/  IMAD R22, R8, R23, R21 ;  /* 0x0000001708167224 */ /* 0x000fe200078e0215 */
[----:B------:R-:W-:Y:S02]  /*0bf0*/  PRMT R23, R24, 0x8880, RZ ;  /* 0x0000888018177816 */ /* 0x000fe400000000ff */
[----:B------:R-:W-:Y:S02]  /*0c00*/  @P2 IADD3 R5, PT, PT, -R8, R5, RZ ;  /* 0x0000000508052210 */ /* 0x000fe40007ffe1ff */
[----:B------:R-:W-:Y:S02]  /*0c10*/  PRMT R22, R22, 0x8880, RZ ;  /* 0x0000888016167816 */ /* 0x000fe400000000ff */
[----:B------:R-:W-:-:S02]  /*0c20*/  ISETP.GE.U32.AND P1, PT, R5, R8, PT ;  /* 0x000000080500720c */ /* 0x000fc40003f26070 */
[----:B------:R-:W-:Y:S02]  /*0c30*/  VIADDMNMX R24, R23, R10, 0x1, !PT ;  /* 0x0000000117187446 */ /* 0x000fe4000780010a */
[----:B------:R-:W-:Y:S02]  /*0c40*/  VIADDMNMX R5, R22, R11, 0x1, !PT ;  /* 0x0000000116057446 */ /* 0x000fe4000780010b */
[----:B------:R-:W-:Y:S01]  /*0c50*/  @P2 IADD3 R25, PT, PT, R25, 0x1, RZ ;  /* 0x0000000119192810 */ /* 0x000fe20007ffe0ff */
[----:B------:R-:W-:Y:S02]  /*0c60*/  VIADD R24, R24, 0xffffffff ;  /* 0xffffffff18187836 */ /* 0x000fe40000000000 */
[----:B------:R-:W-:-:S03]  /*0c70*/  VIADD R5, R5, 0xffffffff ;  /* 0xffffffff05057836 */ /* 0x000fc60000000000 */
[C---:B------:R-:W-:Y:S01]  /*0c80*/  ISETP.GE.U32.AND P3, PT, R24.reuse, R3, PT ;  /* 0x000000031800720c */ /* 0x040fe20003f66070 */
[----:B------:R-:W-:Y:S01]  /*0c90*/  @P1 VIADD R25, R25, 0x1 ;  /* 0x0000000119191836 */ /* 0x000fe20000000000 */
[C---:B------:R-:W-:Y:S02]  /*0ca0*/  ISETP.GE.U32.AND P2, PT, R5.reuse, R2, PT ;  /* 0x000000020500720c */ /* 0x040fe40003f46070 */
[----:B------:R-:W-:Y:S02]  /*0cb0*/  SEL R24, R24, R14, !P3 ;  /* 0x0000000e18187207 */ /* 0x000fe40005800000 */
[----:B------:R-:W-:Y:S02]  /*0cc0*/  SEL R5, R5, R13, !P2 ;  /* 0x0000000d05057207 */ /* 0x000fe40005000000 */
[----:B------:R-:W-:-:S03]  /*0cd0*/  SEL R25, R20, R25, !P0 ;  /* 0x0000001914197207 */ /* 0x000fc60004000000 */
[----:B------:R-:W-:Y:S02]  /*0ce0*/  IMAD R5, R24, R2, R5 ;  /* 0x0000000218057224 */ /* 0x000fe400078e0205 */
[----:B------:R-:W-:Y:S01]  /*0cf0*/  IMAD.MOV R24, RZ, RZ, -R25 ;  /* 0x000000ffff187224 */ /* 0x000fe200078e0a19 */
[----:B------:R-:W-:Y:S01]  /*0d00*/  PRMT R25, R25, 0x8880, RZ ;  /* 0x0000888019197816 */ /* 0x000fe200000000ff */
[----:B------:R-:W-:Y:S02]  /*0d10*/  IMAD R5, R5, 0x3, R6 ;  /* 0x0000000305057824 */ /* 0x000fe400078e0206 */
[----:B------:R-:W-:Y:S01]  /*0d20*/  IMAD R24, R8, R24, R19 ;  /* 0x0000001808187224 */ /* 0x000fe200078e0213 */
[----:B------:R-:W-:-:S04]  /*0d30*/  VIADDMNMX R28, R25, R10, 0x1, !PT ;  /* 0x00000001191c7446 */ /* 0x000fc8000780010a */
[----:B------:R-:W-:Y:S01]  /*0d40*/  PRMT R24, R24, 0x8880, RZ ;  /* 0x0000888018187816 */ /* 0x000fe200000000ff */
[----:B------:R-:W-:-:S05]  /*0d50*/  VIADD R28, R28, 0xffffffff ;  /* 0xffffffff1c1c7836 */ /* 0x000fca0000000000 */
[----:B------:R-:W-:-:S04]  /*0d60*/  ISETP.GE.U32.AND P2, PT, R28, R3, PT ;  /* 0x000000031c00720c */ /* 0x000fc80003f46070 */
[----:B------:R-:W-:Y:S01]  /*0d70*/  SEL R28, R28, R14, !P2 ;  /* 0x0000000e1c1c7207 */ /* 0x000fe20005000000 */
[----:B--2---:R-:W-:Y:S04]  /*0d80*/  STS.U8 [R29], R26 ;  /* 0x0000001a1d007388 */ /* 0x004fe80000000000 */
[----:B---3--:R0:W-:Y:S02]  /*0d90*/  STS.U8 [R27], R4 ;  /* 0x000000041b007388 */ /* 0x0081e40000000000 */
[----:B0-----:R-:W-:Y:S02]  /*0da0*/  VIADDMNMX R27, R24, R11, 0x1, !PT ;  /* 0x00000001181b7446 */ /* 0x001fe4000780010b */
[----:B------:R-:W-:-:S03]  /*0db0*/  IADD3 R4, P1, PT, R5, UR10, RZ ;  /* 0x0000000a05047c10 */ /* 0x000fc6000ff3e0ff */
[----:B------:R-:W-:Y:S01]  /*0dc0*/  VIADD R27, R27, 0xffffffff ;  /* 0xffffffff1b1b7836 */ /* 0x000fe20000000000 */
[----:B------:R-:W-:-:S04]  /*0dd0*/  IADD3.X R5, PT, PT, RZ, UR11, RZ, P1, !PT ;  /* 0x0000000bff057c10 */ /* 0x000fc80008ffe4ff */
[C---:B------:R-:W-:Y:S01]  /*0de0*/  ISETP.GE.U32.AND P1, PT, R27.reuse, R2, PT ;  /* 0x000000021b00720c */ /* 0x040fe20003f26070 */
[----:B------:R0:W2:Y:S03]  /*0df0*/  LDG.E.U8 R26, desc[UR4][R4.64] ;  /* 0x00000004041a7981 */ /* 0x0000a6000c1e1100 */
[----:B------:R-:W-:-:S05]  /*0e00*/  SEL R27, R27, R13, !P1 ;  /* 0x0000000d1b1b7207 */ /* 0x000fca0004800000 */
[----:B------:R-:W-:-:S04]  /*0e10*/  IMAD R27, R28, R2, R27 ;  /* 0x000000021c1b7224 */ /* 0x000fc800078e021b */
[----:B------:R-:W-:-:S05]  /*0e20*/  IMAD R27, R27, 0x3, R6 ;  /* 0x000000031b1b7824 */ /* 0x000fca00078e0206 */
[----:B0-----:R-:W-:-:S04]  /*0e30*/  IADD3 R4, P1, PT, R27, UR10, RZ ;  /* 0x0000000a1b047c10 */ /* 0x001fc8000ff3e0ff */
[----:B------:R-:W-:-:S05]  /*0e40*/  IADD3.X R5, PT, PT, RZ, UR11, RZ, P1, !PT ;  /* 0x0000000bff057c10 */ /* 0x000fca0008ffe4ff */
[----:B------:R-:W3:Y:S01]  /*0e50*/  LDG.E.U8 R4, desc[UR4][R4.64] ;  /* 0x0000000404047981 */ /* 0x000ee2000c1e1100 */
[----:B------:R-:W-:Y:S01]  /*0e60*/  IMAD R23, R23, 0x12, R16 ;  /* 0x0000001217177824 */ /* 0x000fe200078e0210 */
[C---:B------:R-:W-:Y:S01]  /*0e70*/  IADD3 R15, PT, PT, R12.reuse, R15, R12 ;  /* 0x0000000f0c0f7210 */ /* 0x040fe20007ffe00c */
[----:B------:R-:W-:Y:S01]  /*0e80*/  IMAD R25, R25, 0x12, R16 ;  /* 0x0000001219197824 */ /* 0x000fe200078e0210 */
[----:B------:R-:W-:Y:S01]  /*0e90*/  LEA R17, R12, R17, 0x2 ;  /* 0x000000110c117211 */ /* 0x000fe200078e10ff */
[----:B------:R-:W-:Y:S01]  /*0ea0*/  IMAD.IADD R23, R22, 0x1, R23 ;  /* 0x0000000116177824 */ /* 0x000fe200078e0217 */
[----:B------:R-:W-:Y:S01]  /*0eb0*/  IADD3 R15, PT, PT, R12, R15, R12 ;  /* 0x0000000f0c0f7210 */ /* 0x000fe20007ffe00c */
[----:B------:R-:W-:Y:S02]  /*0ec0*/  IMAD.IADD R25, R24, 0x1, R25 ;  /* 0x0000000118197824 */ /* 0x000fe400078e0219 */
[C---:B------:R-:W-:Y:S01]  /*0ed0*/  IMAD R21, R12.reuse, 0x4, R21 ;  /* 0x000000040c157824 */ /* 0x040fe200078e0215 */
[----:B------:R-:W-:Y:S01]  /*0ee0*/  ISETP.GE.U32.AND P1, PT, R15, R9, PT ;  /* 0x000000090f00720c */ /* 0x000fe20003f26070 */
[----:B------:R-:W-:Y:S01]  /*0ef0*/  IMAD R19, R12, 0x4, R19 ;  /* 0x000000040c137824 */ /* 0x000fe200078e0213 */
[----:B--2---:R1:W-:Y:S04]  /*0f00*/  STS.U8 [R23], R26 ;  /* 0x0000001a17007388 */ /* 0x0043e80000000000 */
[----:B---3--:R1:W-:Y:S07]  /*0f10*/  STS.U8 [R25], R4 ;  /* 0x0000000419007388 */ /* 0x0083ee0000000000 */
[----:B------:R-:W-:Y:S05]  /*0f20*/  @!P1 BRA `(.L_x_5) ;  /* 0xfffffff800149947 */ /* 0x000fea000383ffff */
.L_x_1:
[----:B------:R-:W-:Y:S05]  /*0f30*/  BSYNC.RECONVERGENT B0 ;  /* 0x0000000000007941 */ /* 0x000fea0003800200 */
.L_x_0:
[----:B------:R-:W2:Y:S01]  /*0f40*/  LDCU.64 UR6, c[0x0][0x390] ;  /* 0x00007200ff0677ac */ /* 0x000ea20008000a00 */
[----:B------:R-:W-:Y:S01]  /*0f50*/  IADD3 R10, PT, PT, R10, R7, RZ ;  /* 0x000000070a0a7210 */ /* 0x000fe20007ffe0ff */
[----:B------:R-:W-:Y:S01]  /*0f60*/  IMAD.IADD R11, R11, 0x1, R0 ;  /* 0x000000010b0b7824 */ /* 0x000fe200078e0200 */
[----:B------:R-:W-:Y:S02]  /*0f70*/  BAR.SYNC.DEFER_BLOCKING 0x0 ;  /* 0x0000000000007b1d */ /* 0x000fe40000010000 */
[----:B--2---:R-:W-:-:S04]  /*0f80*/  ISETP.GE.U32.AND P0, PT, R10, UR7, PT ;  /* 0x000000070a007c0c */ /* 0x004fc8000bf06070 */
[----:B------:R-:W-:-:S13]  /*0f90*/  ISETP.GE.U32.OR P0, PT, R11, UR6, P0 ;  /* 0x000000060b007c0c */ /* 0x000fda0008706470 */
[----:B------:R-:W-:Y:S05]  /*0fa0*/  @P0 EXIT ;  /* 0x000000000000094d */ /* 0x000fea0003800000 */
[----:B------:R-:W2:Y:S01]  /*0fb0*/  S2R R3, SR_CgaCtaId ;  /* 0x0000000000037919 */ /* 0x000ea20000008800 */
[----:B------:R-:W-:Y:S01]  /*0fc0*/  MOV R2, 0x400 ;  /* 0x0000040000027802 */ /* 0x000fe20000000f00 */
[----:B------:R-:W-:Y:S03]  /*0fd0*/  BSSY.RECONVERGENT B0, `(.L_x_6) ;  /* 0x0000030000007945 */ /* 0x000fe60003800200 */
[----:B--2---:R-:W-:-:S05]  /*0fe0*/  LEA R2, R3, R2, 0x18 ;  /* 0x0000000203027211 */ /* 0x004fca00078ec0ff */
[----:B------:R-:W-:-:S04]  /*0ff0*/  IMAD R7, R7, 0x12, R2 ;  /* 0x0000001207077824 */ /* 0x000fc800078e0202 */
[----:B------:R-:W-:-:S05]  /*1000*/  IMAD.IADD R15, R7, 0x1, R0 ;  /* 0x00000001070f7824 */ /* 0x000fca00078e0200 */
[----:B------:R-:W2:Y:S04]  /*1010*/  LDS.U8 R20, [R15] ;  /* 0x000000000f147984 */ /* 0x000ea80000000000 */
[----:B-1----:R-:W1:Y:S04]  /*1020*/  LDS.U8 R23, [R15+0x1] ;  /* 0x000001000f177984 */ /* 0x002e680000000000 */
[----:B0-----:R-:W0:Y:S04]  /*1030*/  LDS.U8 R21, [R15+0x12] ;  /* 0x000012000f157984 */ /* 0x001e280000000000 */
[----:B------:R-:W3:Y:S04]  /*1040*/  LDS.U8 R2, [R15+0x2] ;  /* 0x000002000f027984 */ /* 0x000ee80000000000 */
[----:B------:R-:W4:Y:S04]  /*1050*/  LDS.U8 R22, [R15+0x24] ;  /* 0x000024000f167984 */ /* 0x000f280000000000 */
[----:B------:R-:W-:Y:S04]  /*1060*/  LDS.U8 R7, [R15+0x25] ;  /* 0x000025000f077984 */ /* 0x000fe80000000000 */
[----:B------:R-:W5:Y:S04]  /*1070*/  LDS.U8 R14, [R15+0x14] ;  /* 0x000014000f0e7984 */ /* 0x000f680000000000 */
[----:B------:R-:W5:Y:S01]  /*1080*/  LDS.U8 R0, [R15+0x26] ;  /* 0x000026000f007984 */ /* 0x000f620000000000 */
[----:B--2---:R-:W2:Y:S08]  /*1090*/  I2F.F64.U16 R8, R20 ;  /* 0x0000001400087312 */ /* 0x004eb00000101800 */
[----:B-1----:R-:W1:Y:S01]  /*10a0*/  I2F.F64.U16 R4, R23 ;  /* 0x0000001700047312 */ /* 0x002e620000101800 */
[----:B--2---:R-:W-:-:S07]  /*10b0*/  DADD R8, RZ, -R8 ;  /* 0x00000000ff087229 */ /* 0x004fce0000000808 */
[----:B0-----:R-:W0:Y:S01]  /*10c0*/  I2F.F64.U16 R12, R21 ;  /* 0x00000015000c7312 */ /* 0x001e220000101800 */
[----:B-1----:R-:W-:-:S07]  /*10d0*/  DADD R18, R4, R4 ;  /* 0x0000000004127229 */ /* 0x002fce0000000004 */
[----:B---3--:R-:W1:Y:S01]  /*10e0*/  I2F.F64.U16 R2, R2 ;  /* 0x0000000200027312 */ /* 0x008e620000101800 */
[----:B0-----:R-:W-:-:S07]  /*10f0*/  DADD R16, R12, R12 ;  /* 0x000000000c107229 */ /* 0x001fce000000000c */
[----:B----4-:R-:W0:Y:S01]  /*1100*/  I2F.F64.U16 R4, R22 ;  /* 0x0000001600047312 */ /* 0x010e220000101800 */
[C---:B------:R-:W-:Y:S02]  /*1110*/  DADD R18, R8.reuse, -R18 ;  /* 0x0000000008127229 */ /* 0x040fe40000000812 */
[----:B------:R-:W-:-:S05]  /*1120*/  DADD R16, R8, -R16 ;  /* 0x0000000008107229 */ /* 0x000fca0000000810 */
[----:B-----5:R-:W-:Y:S01]  /*1130*/  I2F.F64.U16 R12, R14 ;  /* 0x0000000e000c7312 */ /* 0x020fe20000101800 */
[----:B-1----:R-:W-:Y:S02]  /*1140*/  DADD R18, -R2, R18 ;  /* 0x0000000002127229 */ /* 0x002fe40000000112 */
[----:B0-----:R-:W-:-:S05]  /*1150*/  DADD R16, R16, -R4 ;  /* 0x0000000010107229 */ /* 0x001fca0000000804 */
[----:B------:R-:W0:Y:S01]  /*1160*/  I2F.F64.U16 R8, R7 ;  /* 0x0000000700087312 */ /* 0x000e220000101800 */
[----:B------:R-:W-:Y:S02]  /*1170*/  DADD R18, R4, R18 ;  /* 0x0000000004127229 */ /* 0x000fe40000000012 */
[----:B------:R-:W-:-:S05]  /*1180*/  DADD R16, R16, R2 ;  /* 0x0000000010107229 */ /* 0x000fca0000000002 */
[----:B------:R-:W1:Y:S01]  /*1190*/  I2F.F64.U16 R4, R0 ;  /* 0x0000000000047312 */ /* 0x000e620000101800 */
[----:B0-----:R-:W-:Y:S02]  /*11a0*/  DFMA R8, R8, 2, R18 ;  /* 0x400000000808782b */ /* 0x001fe40000000012 */
[----:B------:R-:W-:-:S06]  /*11b0*/  DFMA R12, R12, 2, R16 ;  /* 0x400000000c0c782b */ /* 0x000fcc0000000010 */
[----:B-1----:R-:W-:Y:S02]  /*11c0*/  DADD R8, R4, R8 ;  /* 0x0000000004087229 */ /* 0x002fe40000000008 */
[----:B------:R-:W-:-:S08]  /*11d0*/  DADD R12, R12, R4 ;  /* 0x000000000c0c7229 */ /* 0x000fd00000000004 */
[----:B------:R-:W0:Y:S08]  /*11e0*/  F2F.F32.F64 R8, R8 ;  /* 0x0000000800087310 */ /* 0x000e300000301000 */
[----:B------:R-:W1:Y:S01]  /*11f0*/  F2F.F32.F64 R12, R12 ;  /* 0x0000000c000c7310 */ /* 0x000e620000301000 */
[----:B0-----:R-:W-:-:S04]  /*1200*/  FMUL R3, R8, R8 ;  /* 0x0000000808037220 */ /* 0x001fc80000400000 */
[----:B-1----:R-:W-:-:S04]  /*1210*/  FFMA R3, R12, R12, R3 ;  /* 0x0000000c0c037223 */ /* 0x002fc80000000003 */
[----:B------:R0:W1:Y:S01]  /*1220*/  MUFU.RSQ R0, R3 ;  /* 0x0000000300007308 */ /* 0x0000620000001400 */
[----:B------:R-:W-:-:S04]  /*1230*/  IADD3 R2, PT, PT, R3, -0xd000000, RZ ;  /* 0xf300000003027810 */ /* 0x000fc80007ffe0ff */
[----:B------:R-:W-:-:S13]  /*1240*/  ISETP.GT.U32.AND P0, PT, R2, 0x727fffff, PT ;  /* 0x727fffff0200780c */ /* 0x000fda0003f04070 */
[----:B01----:R-:W-:Y:S05]  /*1250*/  @!P0 BRA `(.L_x_7) ;  /* 0x00000000000c8947 */ /* 0x003fea0003800000 */
[----:B------:R-:W-:-:S07]  /*1260*/  MOV R8, 0x1280 ;  /* 0x0000128000087802 */ /* 0x000fce0000000f00 */
[----:B------:R-:W-:Y:S05]  /*1270*/  CALL.REL.NOINC `($__internal_0_$__cuda_sm20_sqrt_rn_f32_slowpath) ;  /* 0x0000000000407944 */ /* 0x000fea0003c00000 */
[----:B------:R-:W-:Y:S05]  /*1280*/  BRA `(.L_x_8) ;  /* 0x0000000000107947 */ /* 0x000fea0003800000 */
.L_x_7:
[----:B------:R-:W-:Y:S01]  /*1290*/  FMUL.FTZ R2, R3, R0 ;  /* 0x0000000003027220 */ /* 0x000fe20000410000 */
[----:B------:R-:W-:-:S03]  /*12a0*/  FMUL.FTZ R0, R0, 0.5 ;  /* 0x3f00000000007820 */ /* 0x000fc60000410000 */
[----:B------:R-:W-:-:S04]  /*12b0*/  FFMA R3, -R2, R2, R3 ;  /* 0x0000000202037223 */ /* 0x000fc80000000103 */
[----:B------:R-:W-:-:S07]  /*12c0*/  FFMA R0, R3, R0, R2 ;  /* 0x0000000003007223 */ /* 0x000fce0000000002 */
.L_x_8:
[----:B------:R-:W-:Y:S05]  /*12d0*/  BSYNC.RECONVERGENT B0 ;  /* 0x0000000000007941 */ /* 0x000fea0003800200 */
.L_x_6:
[----:B------:R-:W0:Y:S01]  /*12e0*/  LDCU UR8, c[0x0][0x390] ;  /* 0x00007200ff0877ac */ /* 0x000e220008000800 */
[----:B------:R-:W-:Y:S01]  /*12f0*/  FSETP.GT.AND P0, PT, R0, 32, PT ;  /* 0x420000000000780b */ /* 0x000fe20003f04000 */
[----:B------:R-:W1:Y:S03]  /*1300*/  LDCU.64 UR6, c[0x0][0x388] ;  /* 0x00007100ff0677ac */ /* 0x000e660008000a00 */
[----:B------:R-:W-:Y:S01]  /*1310*/  SEL R5, RZ, 0xffffffff, !P0 ;  /* 0xffffffffff057807 */ /* 0x000fe20004000000 */
[----:B0-----:R-:W-:-:S04]  /*1320*/  IMAD R11, R10, UR8, R11 ;  /* 0x000000080a0b7c24 */ /* 0x001fc8000f8e020b */
[----:B------:R-:W-:-:S05]  /*1330*/  IMAD R11, R11, 0x3, R6 ;  /* 0x000000030b0b7824 */ /* 0x000fca00078e0206 */
[----:B-1----:R-:W-:-:S05]  /*1340*/  IADD3 R2, P1, PT, R11, UR6, RZ ;  /* 0x000000060b027c10 */ /* 0x002fca000ff3e0ff */
[----:B------:R-:W-:-:S05]  /*1350*/  IMAD.X R3, RZ, RZ, UR7, P1 ;  /* 0x00000007ff037e24 */ /* 0x000fca00088e06ff */
[----:B------:R-:W-:Y:S01]  /*1360*/  STG.E.U8 desc[UR4][R2.64], R5 ;  /* 0x0000000502007986 */ /* 0x000fe2000c101104 */
[----:B------:R-:W-:Y:S05]  /*1370*/  EXIT ;  /* 0x000000000000794d */ /* 0x000fea0003800000 */
        .weak           $__internal_0_$__cuda_sm20_sqrt_rn_f32_slowpath
        .type           $__internal_0_$__cuda_sm20_sqrt_rn_f32_slowpath,@function
        .size           $__internal_0_$__cuda_sm20_sqrt_rn_f32_slowpath,(.L_x_17 - $__internal_0_$__cuda_sm20_sqrt_rn_f32_slowpath)
$__internal_0_$__cuda_sm20_sqrt_rn_f32_slowpath:
[----:B------:R-:W-:-:S13]  /*1380*/  LOP3.LUT P0, RZ, R3, 0x7fffffff, RZ, 0xc0, !PT ;  /* 0x7fffffff03ff7812 */ /* 0x000fda000780c0ff */
[----:B------:R-:W-:Y:S05]  /*1390*/  @!P0 BRA `(.L_x_9) ;  /* 0x0000000000448947 */ /* 0x000fea0003800000 */
[----:B------:R-:W-:Y:S01]  /*13a0*/  FSETP.GEU.FTZ.AND P0, PT, R3, RZ, PT ;  /* 0x000000ff0300720b */ /* 0x000fe20003f1e000 */
[----:B------:R-:W-:-:S12]  /*13b0*/  IMAD.MOV.U32 R0, RZ, RZ, R3 ;  /* 0x000000ffff007224 */ /* 0x000fd800078e0003 */
[----:B------:R-:W-:Y:S01]  /*13c0*/  @!P0 MOV R3, 0x7fffffff ;  /* 0x7fffffff00038802 */ /* 0x000fe20000000f00 */
[----:B------:R-:W-:Y:S06]  /*13d0*/  @!P0 BRA `(.L_x_9) ;  /* 0x0000000000348947 */ /* 0x000fec0003800000 */
[----:B------:R-:W-:-:S13]  /*13e0*/  FSETP.GTU.FTZ.AND P0, PT, |R0|, +INF , PT ;  /* 0x7f8000000000780b */ /* 0x000fda0003f1c200 */
[----:B------:R-:W-:Y:S01]  /*13f0*/  @P0 FADD.FTZ R3, R0, 1 ;  /* 0x3f80000000030421 */ /* 0x000fe20000010000 */
[----:B------:R-:W-:Y:S06]  /*1400*/  @P0 BRA `(.L_x_9) ;  /* 0x0000000000280947 */ /* 0x000fec0003800000 */
[----:B------:R-:W-:-:S13]  /*1410*/  FSETP.NEU.FTZ.AND P0, PT, |R0|, +INF , PT ;  /* 0x7f8000000000780b */ /* 0x000fda0003f1d200 */
[----:B------:R-:W-:-:S04]  /*1420*/  @P0 FFMA R2, R0, 1.84467440737095516160e+19, RZ ;  /* 0x5f80000000020823 */ /* 0x000fc800000000ff */
[----:B------:R-:W0:Y:S02]  /*1430*/  @P0 MUFU.RSQ R3, R2 ;  /* 0x0000000200030308 */ /* 0x000e240000001400 */
[----:B0-----:R-:W-:Y:S01]  /*1440*/  @P0 FMUL.FTZ R5, R2, R3 ;  /* 0x0000000302050220 */ /* 0x001fe20000410000 */
[----:B------:R-:W-:Y:S01]  /*1450*/  @P0 FMUL.FTZ R7, R3, 0.5 ;  /* 0x3f00000003070820 */ /* 0x000fe20000410000 */
[----:B------:R-:W-:Y:S02]  /*1460*/  @!P0 IMAD.MOV.U32 R3, RZ, RZ, R0 ;  /* 0x000000ffff038224 */ /* 0x000fe400078e0000 */
[----:B------:R-:W-:-:S04]  /*1470*/  @P0 FADD.FTZ R4, -R5, -RZ ;  /* 0x800000ff05040221 */ /* 0x000fc80000010100 */
[----:B------:R-:W-:-:S04]  /*1480*/  @P0 FFMA R4, R5, R4, R2 ;  /* 0x0000000405040223 */ /* 0x000fc80000000002 */
[----:B------:R-:W-:-:S04]  /*1490*/  @P0 FFMA R4, R4, R7, R5 ;  /* 0x0000000704040223 */ /* 0x000fc80000000005 */
[----:B------:R-:W-:-:S07]  /*14a0*/  @P0 FMUL.FTZ R3, R4, 2.3283064365386962891e-10 ;  /* 0x2f80000004030820 */ /* 0x000fce0000410000 */
.L_x_9:
[----:B------:R-:W-:Y:S01]  /*14b0*/  IMAD.MOV.U32 R0, RZ, RZ, R3 ;  /* 0x000000ffff007224 */ /* 0x000fe200078e0003 */
[----:B------:R-:W-:Y:S01]  /*14c0*/  MOV R2, R8 ;  /* 0x0000000800027202 */ /* 0x000fe20000000f00 */
[----:B------:R-:W-:-:S04]  /*14d0*/  IMAD.MOV.U32 R3, RZ, RZ, 0x0 ;  /* 0x00000000ff037424 */ /* 0x000fc800078e00ff */
[----:B------:R-:W-:Y:S05]  /*14e0*/  RET.REL.NODEC R2 `(_Z19sobel_kernel_sharedPhS_jj) ;  /* 0xffffffe802c47950 */ /* 0x000fea0003c3ffff */
.L_x_10:
[----:B------:R-:W-:-:S00]  /*14f0*/  BRA `(.L_x_10) ;  /* 0xfffffffc00fc7947 */ /* 0x000fc0000383ffff */
[----:B------:R-:W-:-:S00]  /*1500*/  NOP ;  /* 0x0000000000007918 */ /* 0x000fc00000000000 */
[----:B------:R-:W-:-:S00]  /*1510*/  NOP ;  /* 0x0000000000007918 */ /* 0x000fc00000000000 */
[----:B------:R-:W-:-:S00]  /*1520*/  NOP ;  /* 0x0000000000007918 */ /* 0x000fc00000000000 */
[----:B------:R-:W-:-:S00]  /*1530*/  NOP ;  /* 0x0000000000007918 */ /* 0x000fc00000000000 */
[----:B------:R-:W-:-:S00]  /*1540*/  NOP ;  /* 0x0000000000007918 */ /* 0x000fc00000000000 */
[----:B------:R-:W-:-:S00]  /*1550*/  NOP ;  /* 0x0000000000007918 */ /* 0x000fc00000000000 */
[----:B------:R-:W-:-:S00]  /*1560*/  NOP ;  /* 0x0000000000007918 */ /* 0x000fc00000000000 */
[----:B------:R-:W-:-:S00]  /*1570*/  NOP ;  /* 0x0000000000007918 */ /* 0x000fc00000000000 */
.L_x_17:


//--------------------- .text._Z12sobel_kernelPhS_jj --------------------------
	.section	.text._Z12sobel_kernelPhS_jj,"ax",@progbits
	.align	128
        .global         _Z12sobel_kernelPhS_jj
        .type           _Z12sobel_kernelPhS_jj,@function
        .size           _Z12sobel_kernelPhS_jj,(.L_x_18 - _Z12sobel_kernelPhS_jj)
        .other          _Z12sobel_kernelPhS_jj,@"STO_CUDA_ENTRY STV_DEFAULT"
_Z12sobel_kernelPhS_jj:
.text._Z12sobel_kernelPhS_jj:
[----:B------:R-:W-:Y:S01]  /*0000*/  LDC R1, c[0x0][0x37c] ;  /* 0x0000df00ff017b82 */ /* 0x000fe20000000800 */
[----:B------:R-:W0:Y:S07]  /*0010*/  S2R R5, SR_TID.Y ;  /* 0x0000000000057919 */ /* 0x000e2e0000002200 */
[----:B------:R-:W1:Y:S01]  /*0020*/  LDC R3, c[0x0][0x360] ;  /* 0x0000d800ff037b82 */ /* 0x000e620000000800 */
[----:B------:R-:W2:Y:S01]  /*0030*/  LDCU.64 UR8, c[0x0][0x390] ;  /* 0x00007200ff0877ac */ /* 0x000ea20008000a00 */
[----:B------:R-:W1:Y:S06]  /*0040*/  S2R R0, SR_TID.X ;  /* 0x0000000000007919 */ /* 0x000e6c0000002100 */
[----:B------:R-:W0:Y:S08]  /*0050*/  S2UR UR5, SR_CTAID.Y ;  /* 0x00000000000579c3 */ /* 0x000e300000002600 */
[----:B------:R-:W0:Y:S08]  /*0060*/  LDC R2, c[0x0][0x364] ;  /* 0x0000d900ff027b82 */ /* 0x000e300000000800 */
[----:B------:R-:W1:Y:S01]  /*0070*/  S2UR UR4, SR_CTAID.X ;  /* 0x00000000000479c3 */ /* 0x000e620000002500 */
[----:B0-----:R-:W-:-:S05]  /*0080*/  IMAD R2, R2, UR5, R5 ;  /* 0x0000000502027c24 */ /* 0x001fca000f8e0205 */
[----:B--2---:R-:W-:Y:S01]  /*0090*/  ISETP.GE.U32.AND P0, PT, R2, UR9, PT ;  /* 0x0000000902007c0c */ /* 0x004fe2000bf06070 */
[----:B-1----:R-:W-:-:S05]  /*00a0*/  IMAD R3, R3, UR4, R0 ;  /* 0x0000000403037c24 */ /* 0x002fca000f8e0200 */
[----:B------:R-:W-:-:S13]  /*00b0*/  ISETP.GE.U32.OR P0, PT, R3, UR8, P0 ;  /* 0x0000000803007c0c */ /* 0x000fda0008706470 */
[----:B------:R-:W-:Y:S05]  /*00c0*/  @P0 EXIT ;  /* 0x000000000000094d */ /* 0x000fea0003800000 */
[----:B------:R-:W0:Y:S01]  /*00d0*/  S2R R4, SR_CTAID.Z ;  /* 0x0000000000047919 */ /* 0x000e220000002700 */
[----:B------:R-:W-:Y:S01]  /*00e0*/  VIMNMX.U32 R5, PT, PT, R2, 0x1, !PT ;  /* 0x0000000102057848 */ /* 0x000fe20007fe0000 */
[----:B------:R-:W-:Y:S01]  /*00f0*/  UIADD3 UR4, UPT, UPT, UR8, -0x1, URZ ;  /* 0xffffffff08047890 */ /* 0x000fe2000fffe0ff */
[----:B------:R-:W-:Y:S01]  /*0100*/  VIMNMX R0, PT, PT, R3, 0x1, !PT ;  /* 0x0000000103007848 */ /* 0x000fe20007fe0100 */
[----:B------:R-:W-:Y:S01]  /*0110*/  UIADD3 UR5, UPT, UPT, UR9, -0x1, URZ ;  /* 0xffffffff09057890 */ /* 0x000fe2000fffe0ff */
[----:B------:R-:W-:Y:S01]  /*0120*/  VIMNMX R8, PT, PT, RZ, R3, !PT ;  /* 0x00000003ff087248 */ /* 0x000fe20007fe0100 */
[----:B------:R-:W-:Y:S01]  /*0130*/  VIADD R5, R5, 0xffffffff ;  /* 0xffffffff05057836 */ /* 0x000fe20000000000 */
[----:B------:R-:W-:Y:S01]  /*0140*/  IADD3 R0, PT, PT, R0, -0x1, RZ ;  /* 0xffffffff00007810 */ /* 0x000fe20007ffe0ff */
[----:B------:R-:W1:Y:S01]  /*0150*/  LDCU.64 UR10, c[0x0][0x380] ;  /* 0x00007000ff0a77ac */ /* 0x000e620008000a00 */
[----:B------:R-:W-:Y:S01]  /*0160*/  ISETP.GE.U32.AND P2, PT, R8, UR8, PT ;  /* 0x0000000808007c0c */ /* 0x000fe2000bf46070 */
[----:B------:R-:W-:Y:S01]  /*0170*/  VIADD R12, R2, 0x1 ;  /* 0x00000001020c7836 */ /* 0x000fe20000000000 */
[----:B------:R-:W-:Y:S01]  /*0180*/  ISETP.GE.U32.AND P0, PT, R0, UR8, PT ;  /* 0x0000000800007c0c */ /* 0x000fe2000bf06070 */
[----:B------:R-:W2:Y:S01]  /*0190*/  LDCU.64 UR6, c[0x0][0x358] ;  /* 0x00006b00ff0677ac */ /* 0x000ea20008000a00 */
[----:B------:R-:W-:-:S02]  /*01a0*/  ISETP.GE.U32.AND P1, PT, R5, UR9, PT ;  /* 0x0000000905007c0c */ /* 0x000fc4000bf26070 */
[----:B------:R-:W-:Y:S02]  /*01b0*/  SEL R13, R0, UR4, !P0 ;  /* 0x00000004000d7c07 */ /* 0x000fe4000c000000 */
[----:B------:R-:W-:Y:S02]  /*01c0*/  SEL R6, R5, UR5, !P1 ;  /* 0x0000000505067c07 */ /* 0x000fe4000c800000 */
[----:B------:R-:W-:Y:S02]  /*01d0*/  SEL R0, R8, UR4, !P2 ;  /* 0x0000000408007c07 */ /* 0x000fe4000d000000 */
[----:B------:R-:W-:Y:S01]  /*01e0*/  VIMNMX R7, PT, PT, R3, -0x1, !PT ;  /* 0xffffffff03077848 */ /* 0x000fe20007fe0100 */
[C-C-:B------:R-:W-:Y:S02]  /*01f0*/  IMAD R5, R6.reuse, UR8, R13.reuse ;  /* 0x0000000806057c24 */ /* 0x140fe4000f8e020d */
[----:B------:R-:W-:Y:S01]  /*0200*/  IMAD R9, R6, UR8, R0 ;  /* 0x0000000806097c24 */ /* 0x000fe2000f8e0200 */
[----:B------:R-:W-:Y:S01]  /*0210*/  IADD3 R8, PT, PT, R7, 0x1, RZ ;  /* 0x0000000107087810 */ /* 0x000fe20007ffe0ff */
[----:B------:R-:W-:-:S03]  /*0220*/  IMAD R7, R2, UR8, R13 ;  /* 0x0000000802077c24 */ /* 0x000fc6000f8e020d */
[C---:B------:R-:W-:Y:S01]  /*0230*/  ISETP.GE.U32.AND P0, PT, R8.reuse, UR8, PT ;  /* 0x0000000808007c0c */ /* 0x040fe2000bf06070 */
[--C-:B0-----:R-:W-:Y:S02]  /*0240*/  IMAD R5, R5, 0x3, R4.reuse ;  /* 0x0000000305057824 */ /* 0x101fe400078e0204 */
[--C-:B------:R-:W-:Y:S02]  /*0250*/  IMAD R9, R9, 0x3, R4.reuse ;  /* 0x0000000309097824 */ /* 0x100fe400078e0204 */
[----:B------:R-:W-:Y:S01]  /*0260*/  IMAD R7, R7, 0x3, R4 ;  /* 0x0000000307077824 */ /* 0x000fe200078e0204 */
[----:B-1----:R-:W-:Y:S02]  /*0270*/  IADD3 R10, P1, PT, R5, UR10, RZ ;  /* 0x0000000a050a7c10 */ /* 0x002fe4000ff3e0ff */
[----:B------:R-:W-:Y:S02]  /*0280*/  SEL R5, R8, UR4, !P0 ;  /* 0x0000000408057c07 */ /* 0x000fe4000c000000 */
[----:B------:R-:W-:-:S02]  /*0290*/  IADD3 R8, P0, PT, R9, UR10, RZ ;  /* 0x0000000a09087c10 */ /* 0x000fc4000ff1e0ff */
[----:B------:R-:W-:Y:S01]  /*02a0*/  IADD3.X R11, PT, PT, RZ, UR11, RZ, P1, !PT ;  /* 0x0000000bff0b7c10 */ /* 0x000fe20008ffe4ff */
[----:B------:R-:W-:Y:S01]  /*02b0*/  IMAD R15, R6, UR8, R5 ;  /* 0x00000008060f7c24 */ /* 0x000fe2000f8e0205 */
[C---:B------:R-:W-:Y:S01]  /*02c0*/  ISETP.GE.U32.AND P1, PT, R12.reuse, UR9, PT ;  /* 0x000000090c007c0c */ /* 0x040fe2000bf26070 */
[----:B------:R-:W-:Y:S01]  /*02d0*/  IMAD.X R9, RZ, RZ, UR11, P0 ;  /* 0x0000000bff097e24 */ /* 0x000fe200080e06ff */
[----:B------:R-:W-:Y:S01]  /*02e0*/  IADD3 R6, P2, PT, R7, UR10, RZ ;  /* 0x0000000a07067c10 */ /* 0x000fe2000ff5e0ff */
[----:B--2---:R0:W2:Y:S01]  /*02f0*/  LDG.E.U8 R14, desc[UR6][R10.64] ;  /* 0x000000060a0e7981 */ /* 0x0040a2000c1e1100 */
[----:B------:R-:W-:Y:S01]  /*0300*/  SEL R12, R12, UR5, !P1 ;  /* 0x000000050c0c7c07 */ /* 0x000fe2000c800000 */
[----:B------:R-:W-:Y:S01]  /*0310*/  IMAD R18, R15, 0x3, R4 ;  /* 0x000000030f127824 */ /* 0x000fe200078e0204 */
[----:B------:R-:W-:Y:S01]  /*0320*/  IADD3.X R7, PT, PT, RZ, UR11, RZ, P2, !PT ;  /* 0x0000000bff077c10 */ /* 0x000fe200097fe4ff */
[----:B------:R1:W3:Y:S02]  /*0330*/  LDG.E.U8 R15, desc[UR6][R8.64] ;  /* 0x00000006080f7981 */ /* 0x0002e4000c1e1100 */
[----:B------:R-:W-:Y:S01]  /*0340*/  IMAD R13, R12, UR8, R13 ;  /* 0x000000080c0d7c24 */ /* 0x000fe2000f8e020d */
[----:B------:R-:W-:Y:S01]  /*0350*/  IADD3 R18, P0, PT, R18, UR10, RZ ;  /* 0x0000000a12127c10 */ /* 0x000fe2000ff1e0ff */
[----:B------:R-:W4:Y:S01]  /*0360*/  LDG.E.U8 R16, desc[UR6][R6.64] ;  /* 0x0000000606107981 */ /* 0x000f22000c1e1100 */
[----:B------:R-:W-:-:S02]  /*0370*/  IMAD R21, R12, UR8, R0 ;  /* 0x000000080c157c24 */ /* 0x000fc4000f8e0200 */
[----:B------:R-:W-:Y:S02]  /*0380*/  IMAD R13, R13, 0x3, R4 ;  /* 0x000000030d0d7824 */ /* 0x000fe400078e0204 */
[----:B------:R-:W-:-:S03]  /*0390*/  IMAD.X R19, RZ, RZ, UR11, P0 ;  /* 0x0000000bff137e24 */ /* 0x000fc600080e06ff */
[----:B0-----:R-:W-:Y:S01]  /*03a0*/  IADD3 R10, P0, PT, R13, UR10, RZ ;  /* 0x0000000a0d0a7c10 */ /* 0x001fe2000ff1e0ff */
[----:B------:R-:W-:Y:S01]  /*03b0*/  IMAD R21, R21, 0x3, R4 ;  /* 0x0000000315157824 */ /* 0x000fe200078e0204 */
[----:B------:R4:W5:Y:S01]  /*03c0*/  LDG.E.U8 R17, desc[UR6][R18.64] ;  /* 0x0000000612117981 */ /* 0x000962000c1e1100 */
[--C-:B-1----:R-:W-:Y:S01]  /*03d0*/  IMAD R9, R12, UR8, R5.reuse ;  /* 0x000000080c097c24 */ /* 0x102fe2000f8e0205 */
[----:B------:R-:W-:Y:S01]  /*03e0*/  IADD3.X R11, PT, PT, RZ, UR11, RZ, P0, !PT ;  /* 0x0000000bff0b7c10 */ /* 0x000fe200087fe4ff */
[----:B------:R-:W-:Y:S01]  /*03f0*/  IMAD R5, R2, UR8, R5 ;  /* 0x0000000802057c24 */ /* 0x000fe2000f8e0205 */
[----:B------:R-:W-:-:S03]  /*0400*/  IADD3 R12, P0, PT, R21, UR10, RZ ;  /* 0x0000000a150c7c10 */ /* 0x000fc6000ff1e0ff */
[----:B------:R-:W5:Y:S01]  /*0410*/  LDG.E.U8 R10, desc[UR6][R10.64] ;  /* 0x000000060a0a7981 */ /* 0x000f62000c1e1100 */
[--C-:B------:R-:W-:Y:S02]  /*0420*/  IMAD R5, R5, 0x3, R4.reuse ;  /* 0x0000000305057824 */ /* 0x100fe400078e0204 */
[----:B------:R-:W-:Y:S02]  /*0430*/  IMAD R9, R9, 0x3, R4 ;  /* 0x0000000309097824 */ /* 0x000fe400078e0204 */
[----:B------:R-:W-:Y:S01]  /*0440*/  IMAD.X R13, RZ, RZ, UR11, P0 ;  /* 0x0000000bff0d7e24 */ /* 0x000fe200080e06ff */
[----:B------:R-:W-:Y:S02]  /*0450*/  IADD3 R22, P0, PT, R5, UR10, RZ ;  /* 0x0000000a05167c10 */ /* 0x000fe4000ff1e0ff */
[----:B------:R-:W-:Y:S02]  /*0460*/  IADD3 R24, P1, PT, R9, UR10, RZ ;  /* 0x0000000a09187c10 */ /* 0x000fe4000ff3e0ff */
[----:B------:R-:W-:Y:S01]  /*0470*/  IADD3.X R23, PT, PT, RZ, UR11, RZ, P0, !PT ;  /* 0x0000000bff177c10 */ /* 0x000fe200087fe4ff */
[----:B------:R-:W5:Y:S02]  /*0480*/  LDG.E.U8 R12, desc[UR6][R12.64] ;  /* 0x000000060c0c7981 */ /* 0x000f64000c1e1100 */
[----:B------:R-:W-:-:S02]  /*0490*/  IMAD.X R25, RZ, RZ, UR11, P1 ;  /* 0x0000000bff197e24 */ /* 0x000fc400088e06ff */
[----:B------:R-:W5:Y:S04]  /*04a0*/  LDG.E.U8 R5, desc[UR6][R22.64] ;  /* 0x0000000616057981 */ /* 0x000f68000c1e1100 */
[----:B------:R-:W5:Y:S01]  /*04b0*/  LDG.E.U8 R0, desc[UR6][R24.64] ;  /* 0x0000000618007981 */ /* 0x000f62000c1e1100 */
[----:B------:R-:W-:Y:S01]  /*04c0*/  BSSY.RECONVERGENT B0, `(.L_x_11) ;  /* 0x0000026000007945 */ /* 0x000fe20003800200 */
[----:B--2---:R-:W0:Y:S08]  /*04d0*/  I2F.F64.U16 R8, R14 ;  /* 0x0000000e00087312 */ /* 0x004e300000101800 */
[----:B---3--:R-:W1:Y:S01]  /*04e0*/  I2F.F64.U16 R20, R15 ;  /* 0x0000000f00147312 */ /* 0x008e620000101800 */
[----:B0-----:R-:W-:-:S07]  /*04f0*/  DADD R8, RZ, -R8 ;  /* 0x00000000ff087229 */ /* 0x001fce0000000808 */
[----:B----4-:R-:W0:Y:S01]  /*0500*/  I2F.F64.U16 R18, R16 ;  /* 0x0000001000127312 */ /* 0x010e220000101800 */
[----:B-1----:R-:W-:-:S07]  /*0510*/  DADD R20, R20, R20 ;  /* 0x0000000014147229 */ /* 0x002fce0000000014 */
[----:B-----5:R-:W1:Y:S01]  /*0520*/  I2F.F64.U16 R6, R17 ;  /* 0x0000001100067312 */ /* 0x020e620000101800 */
[----:B0-----:R-:W-:-:S07]  /*0530*/  DADD R18, R18, R18 ;  /* 0x0000000012127229 */ /* 0x001fce0000000012 */
[----:B------:R-:W0:Y:S01]  /*0540*/  I2F.F64.U16 R10, R10 ;  /* 0x0000000a000a7312 */ /* 0x000e220000101800 */
[C---:B------:R-:W-:Y:S02]  /*0550*/  DADD R20, R8.reuse, -R20 ;  /* 0x0000000008147229 */ /* 0x040fe40000000814 */
[----:B------:R-:W-:-:S05]  /*0560*/  DADD R18, R8, -R18 ;  /* 0x0000000008127229 */ /* 0x000fca0000000812 */
[----:B------:R-:W2:Y:S01]  /*0570*/  I2F.F64.U16 R12, R12 ;  /* 0x0000000c000c7312 */ /* 0x000ea20000101800 */
[----:B-1----:R-:W-:Y:S02]  /*0580*/  DADD R20, -R6, R20 ;  /* 0x0000000006147229 */ /* 0x002fe40000000114 */
[----:B0-----:R-:W-:-:S05]  /*0590*/  DADD R18, R18, -R10 ;  /* 0x0000000012127229 */ /* 0x001fca000000080a */
[----:B------:R-:W0:Y:S01]  /*05a0*/  I2F.F64.U16 R8, R5 ;  /* 0x0000000500087312 */ /* 0x000e220000101800 */
[----:B------:R-:W-:Y:S02]  /*05b0*/  DADD R20, R10, R20 ;  /* 0x000000000a147229 */ /* 0x000fe40000000014 */
[----:B------:R-:W-:-:S05]  /*05c0*/  DADD R18, R18, R6 ;  /* 0x0000000012127229 */ /* 0x000fca0000000006 */
[----:B------:R-:W1:Y:S01]  /*05d0*/  I2F.F64.U16 R14, R0 ;  /* 0x00000000000e7312 */ /* 0x000e620000101800 */
[----:B--2---:R-:W-:Y:S02]  /*05e0*/  DFMA R20, R12, 2, R20 ;  /* 0x400000000c14782b */ /* 0x004fe40000000014 */
[----:B0-----:R-:W-:-:S06]  /*05f0*/  DFMA R8, R8, 2, R18 ;  /* 0x400000000808782b */ /* 0x001fcc0000000012 */
        /* <DEDUP_REMOVED lines=11> */
[----:B------:R-:W-:Y:S05]  /*06b0*/  CALL.REL.NOINC `($__internal_1_$__cuda_sm20_sqrt_rn_f32_slowpath) ;  /* 0x0000000000447944 */ /* 0x000fea0003c00000 */
[----:B------:R-:W-:Y:S01]  /*06c0*/  IMAD.MOV.U32 R0, RZ, RZ, R5 ;  /* 0x000000ffff007224 */ /* 0x000fe200078e0005 */
[----:B------:R-:W-:Y:S06]  /*06d0*/  BRA `(.L_x_13) ;  /* 0x0000000000107947 */ /* 0x000fec0003800000 */
.L_x_12:
[----:B------:R-:W-:Y:S01]  /*06e0*/  FMUL.FTZ R6, R5, R0 ;  /* 0x0000000005067220 */ /* 0x000fe20000410000 */
[----:B------:R-:W-:-:S03]  /*06f0*/  FMUL.FTZ R0, R0, 0.5 ;  /* 0x3f00000000007820 */ /* 0x000fc60000410000 */
[----:B------:R-:W-:-:S04]  /*0700*/  FFMA R5, -R6, R6, R5 ;  /* 0x0000000606057223 */ /* 0x000fc80000000105 */
[----:B------:R-:W-:-:S07]  /*0710*/  FFMA R0, R5, R0, R6 ;  /* 0x0000000005007223 */ /* 0x000fce0000000006 */
.L_x_13:
[----:B------:R-:W-:Y:S05]  /*0720*/  BSYNC.RECONVERGENT B0 ;  /* 0x0000000000007941 */ /* 0x000fea0003800200 */
.L_x_11:
[----:B------:R-:W0:Y:S01]  /*0730*/  LDCU UR8, c[0x0][0x390] ;  /* 0x00007200ff0877ac */ /* 0x000e220008000800 */
[----:B------:R-:W-:Y:S01]  /*0740*/  FSETP.GT.AND P0, PT, R0, 32, PT ;  /* 0x420000000000780b */ /* 0x000fe20003f04000 */
[----:B------:R-:W1:Y:S03]  /*0750*/  LDCU.64 UR4, c[0x0][0x388] ;  /* 0x00007100ff0477ac */ /* 0x000e660008000a00 */
[----:B------:R-:W-:Y:S01]  /*0760*/  SEL R5, RZ, 0xffffffff, !P0 ;  /* 0xffffffffff057807 */ /* 0x000fe20004000000 */
[----:B0-----:R-:W-:-:S04]  /*0770*/  IMAD R3, R2, UR8, R3 ;  /* 0x0000000802037c24 */ /* 0x001fc8000f8e0203 */
[----:B------:R-:W-:-:S05]  /*0780*/  IMAD R3, R3, 0x3, R4 ;  /* 0x0000000303037824 */ /* 0x000fca00078e0204 */
[----:B-1----:R-:W-:-:S04]  /*0790*/  IADD3 R2, P1, PT, R3, UR4, RZ ;  /* 0x0000000403027c10 */ /* 0x002fc8000ff3e0ff */
[----:B------:R-:W-:-:S05]  /*07a0*/  IADD3.X R3, PT, PT, RZ, UR5, RZ, P1, !PT ;  /* 0x00000005ff037c10 */ /* 0x000fca0008ffe4ff */
[----:B------:R-:W-:Y:S01]  /*07b0*/  STG.E.U8 desc[UR6][R2.64], R5 ;  /* 0x0000000502007986 */ /* 0x000fe2000c101106 */
[----:B------:R-:W-:Y:S05]  /*07c0*/  EXIT ;  /* 0x000000000000794d */ /* 0x000fea0003800000 */
        .weak           $__internal_1_$__cuda_sm20_sqrt_rn_f32_slowpath
        .type           $__internal_1_$__cuda_sm20_sqrt_rn_f32_slowpath,@function
        .size           $__internal_1_$__cuda_sm20_sqrt_rn_f32_slowpath,(.L_x_18 - $__internal_1_$__cuda_sm20_sqrt_rn_f32_slowpath)
$__internal_1_$__cuda_sm20_sqrt_rn_f32_slowpath:
        /* <DEDUP_REMOVED lines=19> */
.L_x_14:
[----:B------:R-:W-:Y:S01]  /*0900*/  HFMA2 R7, -RZ, RZ, 0, 0 ;  /* 0x00000000ff077431 */ /* 0x000fe200000001ff */
[----:B------:R-:W-:-:S04]  /*0910*/  MOV R6, R10 ;  /* 0x0000000a00067202 */ /* 0x000fc80000000f00 */
[----:B------:R-:W-:Y:S05]  /*0920*/  RET.REL.NODEC R6 `(_Z12sobel_kernelPhS_jj) ;  /* 0xfffffff406b47950 */ /* 0x000fea0003c3ffff */
.L_x_15:
        /* <DEDUP_REMOVED lines=13> */
.L_x_18:


//--------------------- .text._Z16grayscale_kernelPhS_jj --------------------------
	.section	.text._Z16grayscale_kernelPhS_jj,"ax",@progbits
	.align	128
        .global         _Z16grayscale_kernelPhS_jj
        .type           _Z16grayscale_kernelPhS_jj,@function
        .size           _Z16grayscale_kernelPhS_jj,(.L_x_21 - _Z16grayscale_kernelPhS_jj)
        .other          _Z16grayscale_kernelPhS_jj,@"STO_CUDA_ENTRY STV_DEFAULT"
_Z16grayscale_kernelPhS_jj:
.text._Z16grayscale_kernelPhS_jj:
[----:B------:R-:W-:Y:S01]  /*0000*/  LDC R1, c[0x0][0x37c] ;  /* 0x0000df00ff017b82 */ /* 0x000fe20000000800 */
[----:B------:R-:W0:Y:S07]  /*0010*/  S2R R5, SR_TID.Y ;  /* 0x0000000000057919 */ /* 0x000e2e0000002200 */
[----:B------:R-:W1:Y:S01]  /*0020*/  LDC R11, c[0x0][0x360] ;  /* 0x0000d800ff0b7b82 */ /* 0x000e620000000800 */
[----:B------:R-:W1:Y:S07]  /*0030*/  S2R R0, SR_TID.X ;  /* 0x0000000000007919 */ /* 0x000e6e0000002100 */
[----:B------:R-:W0:Y:S08]  /*0040*/  S2UR UR5, SR_CTAID.Y ;  /* 0x00000000000579c3 */ /* 0x000e300000002600 */
[----:B------:R-:W0:Y:S08]  /*0050*/  LDC R10, c[0x0][0x364] ;  /* 0x0000d900ff0a7b82 */ /* 0x000e300000000800 */
[----:B------:R-:W1:Y:S08]  /*0060*/  S2UR UR4, SR_CTAID.X ;  /* 0x00000000000479c3 */ /* 0x000e700000002500 */
[----:B------:R-:W2:Y:S01]  /*0070*/  LDC.64 R2, c[0x0][0x390] ;  /* 0x0000e400ff027b82 */ /* 0x000ea20000000a00 */
[----:B0-----:R-:W-:-:S02]  /*0080*/  IMAD R10, R10, UR5, R5 ;  /* 0x000000050a0a7c24 */ /* 0x001fc4000f8e0205 */
[----:B-1----:R-:W-:-:S03]  /*0090*/  IMAD R11, R11, UR4, R0 ;  /* 0x000000040b0b7c24 */ /* 0x002fc6000f8e0200 */
[----:B--2---:R-:W-:-:S04]  /*00a0*/  ISETP.GE.U32.AND P0, PT, R10, R3, PT ;  /* 0x000000030a00720c */ /* 0x004fc80003f06070 */
[----:B------:R-:W-:-:S13]  /*00b0*/  ISETP.GE.U32.OR P0, PT, R11, R2, P0 ;  /* 0x000000020b00720c */ /* 0x000fda0000706470 */
[----:B------:R-:W-:Y:S05]  /*00c0*/  @P0 EXIT ;  /* 0x000000000000094d */ /* 0x000fea0003800000 */
[----:B------:R-:W-:Y:S01]  /*00d0*/  VIMNMX R3, PT, PT, RZ, R11, !PT ;  /* 0x0000000bff037248 */ /* 0x000fe20007fe0100 */
[----:B------:R-:W0:Y:S03]  /*00e0*/  LDCU.128 UR8, c[0x0][0x380] ;  /* 0x00007000ff0877ac */ /* 0x000e260008000c00 */
[----:B------:R-:W-:Y:S01]  /*00f0*/  ISETP.GE.U32.AND P0, PT, R3, R2, PT ;  /* 0x000000020300720c */ /* 0x000fe20003f06070 */
[----:B------:R-:W1:-:S12]  /*0100*/  LDCU.64 UR4, c[0x0][0x358] ;  /* 0x00006b00ff0477ac */ /* 0x000e580008000a00 */
[----:B------:R-:W-:-:S04]  /*0110*/  @P0 VIADD R3, R2, 0xffffffff ;  /* 0xffffffff02030836 */ /* 0x000fc80000000000 */
[----:B------:R-:W-:-:S04]  /*0120*/  IMAD R3, R10, R2, R3 ;  /* 0x000000020a037224 */ /* 0x000fc800078e0203 */
[----:B------:R-:W-:-:S04]  /*0130*/  IMAD R3, R3, 0x3, RZ ;  /* 0x0000000303037824 */ /* 0x000fc800078e02ff */
[C---:B------:R-:W-:Y:S01]  /*0140*/  VIADD R6, R3.reuse, 0x1 ;  /* 0x0000000103067836 */ /* 0x040fe20000000000 */
[C---:B0-----:R-:W-:Y:S02]  /*0150*/  IADD3 R4, P0, PT, R3.reuse, UR8, RZ ;  /* 0x0000000803047c10 */ /* 0x041fe4000ff1e0ff */
[----:B------:R-:W-:Y:S02]  /*0160*/  IADD3 R3, PT, PT, R3, 0x2, RZ ;  /* 0x0000000203037810 */ /* 0x000fe40007ffe0ff */
[----:B------:R-:W-:Y:S01]  /*0170*/  IADD3 R6, P1, PT, R6, UR8, RZ ;  /* 0x0000000806067c10 */ /* 0x000fe2000ff3e0ff */
[----:B------:R-:W-:Y:S01]  /*0180*/  IMAD.X R5, RZ, RZ, UR9, P0 ;  /* 0x00000009ff057e24 */ /* 0x000fe200080e06ff */
[----:B------:R-:W-:Y:S02]  /*0190*/  IADD3 R8, P0, PT, R3, UR8, RZ ;  /* 0x0000000803087c10 */ /* 0x000fe4000ff1e0ff */
[----:B------:R-:W-:Y:S02]  /*01a0*/  IADD3.X R7, PT, PT, RZ, UR9, RZ, P1, !PT ;  /* 0x00000009ff077c10 */ /* 0x000fe40008ffe4ff */
[----:B-1----:R0:W2:Y:S01]  /*01b0*/  LDG.E.U8 R0, desc[UR4][R4.64] ;  /* 0x0000000404007981 */ /* 0x0020a2000c1e1100 */
[----:B------:R-:W-:-:S03]  /*01c0*/  IMAD.X R9, RZ, RZ, UR9, P0 ;  /* 0x00000009ff097e24 */ /* 0x000fc600080e06ff */
[----:B------:R-:W3:Y:S04]  /*01d0*/  LDG.E.U8 R6, desc[UR4][R6.64] ;  /* 0x0000000406067981 */ /* 0x000ee8000c1e1100 */
[----:B------:R-:W4:Y:S01]  /*01e0*/  LDG.E.U8 R8, desc[UR4][R8.64] ;  /* 0x0000000408087981 */ /* 0x000f22000c1e1100 */
[----:B------:R-:W-:-:S04]  /*01f0*/  IMAD R2, R10, R2, R11 ;  /* 0x000000020a027224 */ /* 0x000fc800078e020b */
[----:B------:R-:W-:-:S05]  /*0200*/  IMAD R2, R2, 0x3, RZ ;  /* 0x0000000302027824 */ /* 0x000fca00078e02ff */
[----:B0-----:R-:W-:-:S04]  /*0210*/  IADD3 R4, PT, PT, R2, 0x1, RZ ;  /* 0x0000000102047810 */ /* 0x001fc80007ffe0ff */
[----:B------:R-:W-:-:S05]  /*0220*/  IADD3 R4, P1, PT, R4, UR10, RZ ;  /* 0x0000000a04047c10 */ /* 0x000fca000ff3e0ff */
[----:B------:R-:W-:Y:S01]  /*0230*/  IMAD.X R5, RZ, RZ, UR11, P1 ;  /* 0x0000000bff057e24 */ /* 0x000fe200088e06ff */
[----:B--2---:R-:W-:Y:S02]  /*0240*/  I2FP.F32.U32 R0, R0 ;  /* 0x0000000000007245 */ /* 0x004fe40000201000 */
[----:B---3--:R-:W-:-:S03]  /*0250*/  I2FP.F32.U32 R3, R6 ;  /* 0x0000000600037245 */ /* 0x008fc60000201000 */
[----:B------:R-:W-:Y:S01]  /*0260*/  FFMA R0, R0, 0.21259999275207519531, RZ ;  /* 0x3e59b3d000007823 */ /* 0x000fe200000000ff */
[C---:B------:R-:W-:Y:S01]  /*0270*/  VIADD R6, R2.reuse, 0x2 ;  /* 0x0000000202067836 */ /* 0x040fe20000000000 */
[----:B------:R-:W-:Y:S02]  /*0280*/  IADD3 R2, P0, PT, R2, UR10, RZ ;  /* 0x0000000a02027c10 */ /* 0x000fe4000ff1e0ff */
[----:B----4-:R-:W-:Y:S01]  /*0290*/  I2FP.F32.U32 R11, R8 ;  /* 0x00000008000b7245 */ /* 0x010fe20000201000 */
[----:B------:R-:W-:Y:S01]  /*02a0*/  FFMA R0, R3, 0.71520000696182250977, R0 ;  /* 0x3f37175903007823 */ /* 0x000fe20000000000 */
[----:B------:R-:W-:Y:S02]  /*02b0*/  IADD3 R6, P2, PT, R6, UR10, RZ ;  /* 0x0000000a06067c10 */ /* 0x000fe4000ff5e0ff */
[----:B------:R-:W-:Y:S01]  /*02c0*/  IADD3.X R3, PT, PT, RZ, UR11, RZ, P0, !PT ;  /* 0x0000000bff037c10 */ /* 0x000fe200087fe4ff */
[----:B------:R-:W-:Y:S01]  /*02d0*/  FFMA R0, R11, 0.072200000286102294922, R0 ;  /* 0x3d93dd980b007823 */ /* 0x000fe20000000000 */
[----:B------:R-:W-:-:S03]  /*02e0*/  IADD3.X R7, PT, PT, RZ, UR11, RZ, P2, !PT ;  /* 0x0000000bff077c10 */ /* 0x000fc600097fe4ff */
[----:B------:R-:W0:Y:S02]  /*02f0*/  F2I.U32.TRUNC.NTZ R11, R0 ;  /* 0x00000000000b7305 */ /* 0x000e24000020f000 */
[----:B0-----:R-:W-:Y:S04]  /*0300*/  STG.E.U8 desc[UR4][R2.64], R11 ;  /* 0x0000000b02007986 */ /* 0x001fe8000c101104 */
[----:B------:R-:W-:Y:S04]  /*0310*/  STG.E.U8 desc[UR4][R4.64], R11 ;  /* 0x0000000b04007986 */ /* 0x000fe8000c101104 */
[----:B------:R-:W-:Y:S01]  /*0320*/  STG.E.U8 desc[UR4][R6.64], R11 ;  /* 0x0000000b06007986 */ /* 0x000fe2000c101104 */
[----:B------:R-:W-:Y:S05]  /*0330*/  EXIT ;  /* 0x000000000000794d */ /* 0x000fea0003800000 */
.L_x_16:
        /* <DEDUP_REMOVED lines=12> */
.L_x_21:


//--------------------- .nv.shared._Z19sobel_kernel_sharedPhS_jj --------------------------
	.section	.nv.shared._Z19sobel_kernel_sharedPhS_jj,"aw",@nobits
	.sectionflags	@""
.nv.shared._Z19sobel_kernel_sharedPhS_jj:
	.zero		1348


//--------------------- .nv.shared.reserved.0     --------------------------
	.section	.nv.shared.reserved.0,"aw",@nobits
	.weak		__nv_reservedSMEM_offset_0_alias
	.size		__nv_reservedSMEM_offset_0_alias, 0, 64
	.other		__nv_reservedSMEM_offset_0_alias,@"STO_CUDA_RESERVED_SHARED STV_DEFAULT"
__nv_reservedSMEM_offset_0_alias:
	.zero		0
	.zero		64


//--------------------- .nv.constant0._Z19sobel_kernel_sharedPhS_jj --------------------------
	.section	.nv.constant0._Z19sobel_kernel_sharedPhS_jj,"a",@progbits
	.sectionflags	@""
	.align	4
.nv.constant0._Z19sobel_kernel_sharedPhS_jj:
	.zero		920


//--------------------- .nv.constant0._Z12sobel_kernelPhS_jj --------------------------
	.section	.nv.constant0._Z12sobel_kernelPhS_jj,"a",@progbits
	.sectionflags	@""
	.align	4
.nv.constant0._Z12sobel_kernelPhS_jj:
	.zero		920


//--------------------- .nv.constant0._Z16grayscale_kernelPhS_jj --------------------------
	.section	.nv.constant0._Z16grayscale_kernelPhS_jj,"a",@progbits
	.sectionflags	@""
	.align	4
.nv.constant0._Z16grayscale_kernelPhS_jj:
	.zero		920


//--------------------- SYMBOLS --------------------------

	.type		.nv.reservedSmem.offset0,@object
	.size		.nv.reservedSmem.offset0,0x4
	.type		.nv.reservedSmem.cap,@object
	.size		.nv.reservedSmem.cap,0x4
